// auto-generated by cutlass_sweep.gemm — config: {"arch": "sm_90", "cluster_m": 2, "cluster_n": 1, "dtype": "fp16", "stages": 5, "tile_k": 32, "tile_m": 64, "tile_n": 128}
#include "cutlass/cutlass.h"
#include "cutlass/gemm/collective/collective_builder.hpp"
#include "cutlass/gemm/device/gemm_universal_adapter.h"
#include "cutlass/gemm/kernel/gemm_universal.hpp"
#include "cutlass/epilogue/collective/collective_builder.hpp"

using ElemA = cutlass::half_t;
using ElemB = cutlass::half_t;
using ElemCD = cutlass::half_t;
using Acc  = float;
using TileShape    = cute::Shape<cute::_64, cute::_128, cute::_32>;
using ClusterShape = cute::Shape<cute::_2, cute::_1, cute::_1>;

using CollectiveEpilogue = typename cutlass::epilogue::collective::CollectiveBuilder<
    cutlass::arch::Sm90, cutlass::arch::OpClassTensorOp,
    TileShape, ClusterShape,
    cutlass::epilogue::collective::EpilogueTileAuto,
    Acc, Acc,
    ElemCD, cutlass::layout::RowMajor, 128 / cutlass::sizeof_bits<ElemCD>::value,
    ElemCD, cutlass::layout::RowMajor, 128 / cutlass::sizeof_bits<ElemCD>::value,
    cutlass::epilogue::collective::EpilogueScheduleAuto
  >::CollectiveOp;

using CollectiveMainloop = typename cutlass::gemm::collective::CollectiveBuilder<
    cutlass::arch::Sm90, cutlass::arch::OpClassTensorOp,
    ElemA, cutlass::layout::RowMajor, 128 / cutlass::sizeof_bits<ElemA>::value,
    ElemB, cutlass::layout::ColumnMajor, 128 / cutlass::sizeof_bits<ElemB>::value,
    Acc,
    TileShape, ClusterShape,
    cutlass::gemm::collective::StageCount<5>,
    cutlass::gemm::collective::KernelScheduleAuto
  >::CollectiveOp;

using GemmKernel = cutlass::gemm::kernel::GemmUniversal<
    cute::Shape<int,int,int,int>,
    CollectiveMainloop,
    CollectiveEpilogue
>;
using Gemm = cutlass::gemm::device::GemmUniversalAdapter<GemmKernel>;

// Force the device kernel symbol into the cubin without needing a host main.
auto* _anchor = &cutlass::device_kernel<GemmKernel>;


// ===== COMPILED SASS (sm_90a) =====

	.target	sm_90a

	.elftype	@"ET_EXEC"


//--------------------- .note.nv.tkinfo           --------------------------
	.section	.note.nv.tkinfo,"",@"SHT_NOTE"
	.sectionflags	@"SHF_NOTE_NV_TKINFO"
	.tkinfo
        /*0018*/ 	.word	0x00000002
        /*0030*/ 	.string	""
        /*0030*/ 	.string	"ptxas"
        /*0030*/ 	.string	"Cuda compilation tools, release 13.0, V13.0.88"
        /*0030*/ 	.string	"Build cuda_13.0.r13.0/compiler.36424714_0"
        /*0030*/ 	.string	"-arch sm_90a -m 64 "



//--------------------- .note.nv.cuinfo           --------------------------
	.section	.note.nv.cuinfo,"",@"SHT_NOTE"
	.sectionflags	@"SHF_NOTE_NV_CUINFO"
        /*0018*/ 	.short	0x0002
        /*001a*/ 	.short	0x005a
        /*001c*/ 	.short	0x0082
	.zero		2


//--------------------- .nv.info                  --------------------------
	.section	.nv.info,"",@"SHT_CUDA_INFO"
	.align	4


	//----- nvinfo : EIATTR_REGCOUNT
	.align		4
        /*0000*/ 	.byte	0x04, 0x2f
        /*0002*/ 	.short	(.L_15 - .L_14)
	.align		4
.L_14:
        /*0004*/ 	.word	index@(_ZN7cutlass13device_kernelINS_4gemm6kernel13GemmUniversalIN4cute5tupleIJiiiiEEENS1_10collective13CollectiveMmaINS1_34MainloopSm90TmaGmmaWarpSpecializedILi5ENS5_IJNS4_1CILi2EEENSA_ILi1EEESC_EEENS1_32KernelTmaWarpSpecializedPingpongEEENS5_IJNSA_ILi64EEENSA_ILi128EEENSA_ILi32EEEEEENS_6half_tENS5_IJlSC_lEEESK_SL_NS4_8TiledMMAINS4_8MMA_AtomIJNS4_4SM904GMMA26MMA_64x128x16_F32F16F16_SSILNSP_5MajorE0ELSR_0ELNSP_7ScaleInE1ELSS_1EEEEEENS4_6LayoutINS5_IJSC_SC_SC_EEENS5_IJNSA_ILi0EEESX_SX_EEEEENS5_IJNS4_10UnderscoreES10_S10_EEEEENS4_13SM90_TMA_LOADENS4_14ComposedLayoutINS4_7SwizzleILi2ELi4ELi3EEENS4_18smem_ptr_flag_bitsILi16EEENSV_INS5_IJNSA_ILi8EEESI_EEENS5_IJSI_SC_EEEEEEEvNS4_8identityENS4_23SM90_TMA_LOAD_MULTICASTES1D_vS1E_EENS_8epilogue10collective6detail29Sm90TmaWarpSpecializedAdapterINS1I_15DefaultEpilogueISK_SL_SL_NS1H_6thread17LinearCombinationISK_Li1EffLNS1M_9ScaleType4KindE0ELNS_15FloatRoundStyleE2ESK_EENS1_15EpilogueDefaultEEEEEvvEEEEvNT_6ParamsE)
        /*0008*/ 	.word	0x000000a8


	//----- nvinfo : EIATTR_FRAME_SIZE
	.align		4
.L_15:
        /*000c*/ 	.byte	0x04, 0x11
        /*000e*/ 	.short	(.L_17 - .L_16)
	.align		4
.L_16:
        /*0010*/ 	.word	index@(_ZN7cutlass13device_kernelINS_4gemm6kernel13GemmUniversalIN4cute5tupleIJiiiiEEENS1_10collective13CollectiveMmaINS1_34MainloopSm90TmaGmmaWarpSpecializedILi5ENS5_IJNS4_1CILi2EEENSA_ILi1EEESC_EEENS1_32KernelTmaWarpSpecializedPingpongEEENS5_IJNSA_ILi64EEENSA_ILi128EEENSA_ILi32EEEEEENS_6half_tENS5_IJlSC_lEEESK_SL_NS4_8TiledMMAINS4_8MMA_AtomIJNS4_4SM904GMMA26MMA_64x128x16_F32F16F16_SSILNSP_5MajorE0ELSR_0ELNSP_7ScaleInE1ELSS_1EEEEEENS4_6LayoutINS5_IJSC_SC_SC_EEENS5_IJNSA_ILi0EEESX_SX_EEEEENS5_IJNS4_10UnderscoreES10_S10_EEEEENS4_13SM90_TMA_LOADENS4_14ComposedLayoutINS4_7SwizzleILi2ELi4ELi3EEENS4_18smem_ptr_flag_bitsILi16EEENSV_INS5_IJNSA_ILi8EEESI_EEENS5_IJSI_SC_EEEEEEEvNS4_8identityENS4_23SM90_TMA_LOAD_MULTICASTES1D_vS1E_EENS_8epilogue10collective6detail29Sm90TmaWarpSpecializedAdapterINS1I_15DefaultEpilogueISK_SL_SL_NS1H_6thread17LinearCombinationISK_Li1EffLNS1M_9ScaleType4KindE0ELNS_15FloatRoundStyleE2ESK_EENS1_15EpilogueDefaultEEEEEvvEEEEvNT_6ParamsE)
        /*0014*/ 	.word	0x00000008


	//----- nvinfo : EIATTR_MIN_STACK_SIZE
	.align		4
.L_17:
        /*0018*/ 	.byte	0x04, 0x12
        /*001a*/ 	.short	(.L_19 - .L_18)
	.align		4
.L_18:
        /*001c*/ 	.word	index@(_ZN7cutlass13device_kernelINS_4gemm6kernel13GemmUniversalIN4cute5tupleIJiiiiEEENS1_10collective13CollectiveMmaINS1_34MainloopSm90TmaGmmaWarpSpecializedILi5ENS5_IJNS4_1CILi2EEENSA_ILi1EEESC_EEENS1_32KernelTmaWarpSpecializedPingpongEEENS5_IJNSA_ILi64EEENSA_ILi128EEENSA_ILi32EEEEEENS_6half_tENS5_IJlSC_lEEESK_SL_NS4_8TiledMMAINS4_8MMA_AtomIJNS4_4SM904GMMA26MMA_64x128x16_F32F16F16_SSILNSP_5MajorE0ELSR_0ELNSP_7ScaleInE1ELSS_1EEEEEENS4_6LayoutINS5_IJSC_SC_SC_EEENS5_IJNSA_ILi0EEESX_SX_EEEEENS5_IJNS4_10UnderscoreES10_S10_EEEEENS4_13SM90_TMA_LOADENS4_14ComposedLayoutINS4_7SwizzleILi2ELi4ELi3EEENS4_18smem_ptr_flag_bitsILi16EEENSV_INS5_IJNSA_ILi8EEESI_EEENS5_IJSI_SC_EEEEEEEvNS4_8identityENS4_23SM90_TMA_LOAD_MULTICASTES1D_vS1E_EENS_8epilogue10collective6detail29Sm90TmaWarpSpecializedAdapterINS1I_15DefaultEpilogueISK_SL_SL_NS1H_6thread17LinearCombinationISK_Li1EffLNS1M_9ScaleType4KindE0ELNS_15FloatRoundStyleE2ESK_EENS1_15EpilogueDefaultEEEEEvvEEEEvNT_6ParamsE)
        /*0020*/ 	.word	0x00000008
.L_19:


//--------------------- .nv.compat                --------------------------
	.section	.nv.compat,"",@"SHT_CUDA_COMPAT_INFO"
	.align	4
        /*0000*/ 	.byte	0x02, 0x09, 0x01, 0x00, 0x02, 0x02, 0x04, 0x00, 0x02, 0x05, 0x05, 0x00, 0x03, 0x07, 0x01, 0x01
        /*0010*/ 	.byte	0x02, 0x03, 0x01, 0x00, 0x02, 0x06, 0x01, 0x00, 0x04, 0x0b, 0x08, 0x00, 0x00, 0x00, 0x00, 0x00
        /*0020*/ 	.byte	0x00, 0x00, 0x00, 0x00


//--------------------- .nv.info._ZN7cutlass13device_kernelINS_4gemm6kernel13GemmUniversalIN4cute5tupleIJiiiiEEENS1_10collective13CollectiveMmaINS1_34MainloopSm90TmaGmmaWarpSpecializedILi5ENS5_IJNS4_1CILi2EEENSA_ILi1EEESC_EEENS1_32KernelTmaWarpSpecializedPingpongEEENS5_IJNSA_ILi64EEENSA_ILi128EEENSA_ILi32EEEEEENS_6half_tENS5_IJlSC_lEEESK_SL_NS4_8TiledMMAINS4_8MMA_AtomIJNS4_4SM904GMMA26MMA_64x128x16_F32F16F16_SSILNSP_5MajorE0ELSR_0ELNSP_7ScaleInE1ELSS_1EEEEEENS4_6LayoutINS5_IJSC_SC_SC_EEENS5_IJNSA_ILi0EEESX_SX_EEEEENS5_IJNS4_10UnderscoreES10_S10_EEEEENS4_13SM90_TMA_LOADENS4_14ComposedLayoutINS4_7SwizzleILi2ELi4ELi3EEENS4_18smem_ptr_flag_bitsILi16EEENSV_INS5_IJNSA_ILi8EEESI_EEENS5_IJSI_SC_EEEEEEEvNS4_8identityENS4_23SM90_TMA_LOAD_MULTICASTES1D_vS1E_EENS_8epilogue10collective6detail29Sm90TmaWarpSpecializedAdapterINS1I_15DefaultEpilogueISK_SL_SL_NS1H_6thread17LinearCombinationISK_Li1EffLNS1M_9ScaleType4KindE0ELNS_15FloatRoundStyleE2ESK_EENS1_15EpilogueDefaultEEEEEvvEEEEvNT_6ParamsE --------------------------
	.section	.nv.info._ZN7cutlass13device_kernelINS_4gemm6kernel13GemmUniversalIN4cute5tupleIJiiiiEEENS1_10collective13CollectiveMmaINS1_34MainloopSm90TmaGmmaWarpSpecializedILi5ENS5_IJNS4_1CILi2EEENSA_ILi1EEESC_EEENS1_32KernelTmaWarpSpecializedPingpongEEENS5_IJNSA_ILi64EEENSA_ILi128EEENSA_ILi32EEEEEENS_6half_tENS5_IJlSC_lEEESK_SL_NS4_8TiledMMAINS4_8MMA_AtomIJNS4_4SM904GMMA26MMA_64x128x16_F32F16F16_SSILNSP_5MajorE0ELSR_0ELNSP_7ScaleInE1ELSS_1EEEEEENS4_6LayoutINS5_IJSC_SC_SC_EEENS5_IJNSA_ILi0EEESX_SX_EEEEENS5_IJNS4_10UnderscoreES10_S10_EEEEENS4_13SM90_TMA_LOADENS4_14ComposedLayoutINS4_7SwizzleILi2ELi4ELi3EEENS4_18smem_ptr_flag_bitsILi16EEENSV_INS5_IJNSA_ILi8EEESI_EEENS5_IJSI_SC_EEEEEEEvNS4_8identityENS4_23SM90_TMA_LOAD_MULTICASTES1D_vS1E_EENS_8epilogue10collective6detail29Sm90TmaWarpSpecializedAdapterINS1I_15DefaultEpilogueISK_SL_SL_NS1H_6thread17LinearCombinationISK_Li1EffLNS1M_9ScaleType4KindE0ELNS_15FloatRoundStyleE2ESK_EENS1_15EpilogueDefaultEEEEEvvEEEEvNT_6ParamsE,"",@"SHT_CUDA_INFO"
	.sectionflags	@""
	.align	4


	//----- nvinfo : EIATTR_CUDA_API_VERSION
	.align		4
        /*0000*/ 	.byte	0x04, 0x37
        /*0002*/ 	.short	(.L_21 - .L_20)
.L_20:
        /*0004*/ 	.word	0x00000082


	//----- nvinfo : EIATTR_KPARAM_INFO
	.align		4
.L_21:
        /*0008*/ 	.byte	0x04, 0x17
        /*000a*/ 	.short	(.L_23 - .L_22)
.L_22:
        /*000c*/ 	.word	0x00000000
        /*0010*/ 	.short	0x0000
        /*0012*/ 	.short	0x0070
        /*0014*/ 	.byte	0x00, 0xf0, 0x01, 0x10


	//----- nvinfo : EIATTR_SPARSE_MMA_MASK
	.align		4
.L_23:
        /*0018*/ 	.byte	0x03, 0x50
        /*001a*/ 	.short	0x0000


	//----- nvinfo : EIATTR_MAXREG_COUNT
	.align		4
        /*001c*/ 	.byte	0x03, 0x1b
        /*001e*/ 	.short	0x00a8


	//----- nvinfo : EIATTR_NUM_BARRIERS
	.align		4
        /*0020*/ 	.byte	0x02, 0x4c
        /*0022*/ 	.byte	0x01
	.zero		1


	//----- nvinfo : EIATTR_EXTERNS
	.align		4
        /*0024*/ 	.byte	0x04, 0x0f
        /*0026*/ 	.short	(.L_25 - .L_24)


	//   ....[0]....
	.align		4
.L_24:
        /*0028*/ 	.word	index@(__assertfail)


	//----- nvinfo : EIATTR_ANNOTATIONS
	.align		4
.L_25:
        /*002c*/ 	.byte	0x04, 0x55
        /*002e*/ 	.short	(.L_27 - .L_26)


	//   ....[0]....
.L_26:
        /*0030*/ 	.word	0x00000001
        /*0034*/ 	.byte	0xd0, 0x0d, 0x00, 0x00, 0x01, 0x00, 0x00, 0x00, 0xc0, 0x61, 0x00, 0x00, 0x01, 0x00, 0x00, 0x00
        /*0044*/ 	.byte	0x30, 0x6e, 0x00, 0x00


	//----- nvinfo : EIATTR_MERCURY_ISA_VERSION
	.align		4
.L_27:
        /*0048*/ 	.byte	0x03, 0x5f
        /*004a*/ 	.short	0x0101


	//----- nvinfo : EIATTR_INT_WARP_WIDE_INSTR_OFFSETS
	.align		4
        /*004c*/ 	.byte	0x04, 0x31
        /*004e*/ 	.short	(.L_29 - .L_28)


	//   ....[0]....
.L_28:
        /*0050*/ 	.word	0x00000550


	//   ....[1]....
        /*0054*/ 	.word	0x00000580


	//   ....[2]....
        /*0058*/ 	.word	0x000005c0


	//   ....[3]....
        /*005c*/ 	.word	0x000006f0


	//   ....[4]....
        /*0060*/ 	.word	0x00000700


	//   ....[5]....
        /*0064*/ 	.word	0x00000710


	//   ....[6]....
        /*0068*/ 	.word	0x000007b0


	//   ....[7]....
        /*006c*/ 	.word	0x000007f0


	//   ....[8]....
        /*0070*/ 	.word	0x00001e40


	//----- nvinfo : EIATTR_COOP_GROUP_MASK_REGIDS
	.align		4
.L_29:
        /*0074*/ 	.byte	0x04, 0x29
        /*0076*/ 	.short	(.L_31 - .L_30)


	//   ....[0]....
.L_30:
        /*0078*/ 	.word	0xffffffff


	//   ....[1]....
        /*007c*/ 	.word	0xffffffff


	//   ....[2]....
        /*0080*/ 	.word	0xffffffff


	//   ....[3]....
        /*0084*/ 	.word	0xffffffff


	//   ....[4]....
        /*0088*/ 	.word	0xffffffff


	//   ....[5]....
        /*008c*/ 	.word	0xffffffff


	//   ....[6]....
        /*0090*/ 	.word	0xffffffff


	//----- nvinfo : EIATTR_COOP_GROUP_INSTR_OFFSETS
	.align		4
.L_31:
        /*0094*/ 	.byte	0x04, 0x28
        /*0096*/ 	.short	(.L_33 - .L_32)


	//   ....[0]....
.L_32:
        /*0098*/ 	.word	0x00000070


	//   ....[1]....
        /*009c*/ 	.word	0x00000080


	//   ....[2]....
        /*00a0*/ 	.word	0x00000140


	//   ....[3]....
        /*00a4*/ 	.word	0x00000310


	//   ....[4]....
        /*00a8*/ 	.word	0x00000350


	//   ....[5]....
        /*00ac*/ 	.word	0x00000730


	//   ....[6]....
        /*00b0*/ 	.word	0x00000970


	//----- nvinfo : EIATTR_REG_RECONFIG
	.align		4
.L_33:
        /*00b4*/ 	.byte	0x01, 0x54
	.zero		2


	//----- nvinfo : EIATTR_SYSCALL_OFFSETS
	.align		4
        /*00b8*/ 	.byte	0x04, 0x46
        /*00ba*/ 	.short	(.L_35 - .L_34)


	//   ....[0]....
.L_34:
        /*00bc*/ 	.word	0x00001880


	//----- nvinfo : EIATTR_MBARRIER_INSTR_OFFSETS
	.align		4
.L_35:
        /*00c0*/ 	.byte	0x04, 0x39
        /*00c2*/ 	.short	(.L_37 - .L_36)


	//   ....[0]....
.L_36:
        /*00c4*/ 	.word	0x00000260
        /*00c8*/ 	.word	0x000000ff
        /*00cc*/ 	.word	0x00000000
        /*00d0*/ 	.short	0x0100
        /*00d2*/ 	.byte	0x08
	.zero		1


	//   ....[1]....
        /*00d4*/ 	.word	0x00000270
        /*00d8*/ 	.word	0x000000ff
        /*00dc*/ 	.word	0x00000028
        /*00e0*/ 	.short	0x0100
        /*00e2*/ 	.byte	0x08
	.zero		1


	//   ....[2]....
        /*00e4*/ 	.word	0x00000280
        /*00e8*/ 	.word	0x000000ff
        /*00ec*/ 	.word	0x00000008
        /*00f0*/ 	.short	0x0100
        /*00f2*/ 	.byte	0x08
	.zero		1


	//   ....[3]....
        /*00f4*/ 	.word	0x00000290
        /*00f8*/ 	.word	0x000000ff
        /*00fc*/ 	.word	0x00000030
        /*0100*/ 	.short	0x0100
        /*0102*/ 	.byte	0x08
	.zero		1


	//   ....[4]....
        /*0104*/ 	.word	0x000002a0
        /*0108*/ 	.word	0x000000ff
        /*010c*/ 	.word	0x00000010
        /*0110*/ 	.short	0x0100
        /*0112*/ 	.byte	0x08
	.zero		1


	//   ....[5]....
        /*0114*/ 	.word	0x000002b0
        /*0118*/ 	.word	0x000000ff
        /*011c*/ 	.word	0x00000038
        /*0120*/ 	.short	0x0100
        /*0122*/ 	.byte	0x08
	.zero		1


	//   ....[6]....
        /*0124*/ 	.word	0x000002c0
        /*0128*/ 	.word	0x000000ff
        /*012c*/ 	.word	0x00000018
        /*0130*/ 	.short	0x0100
        /*0132*/ 	.byte	0x08
	.zero		1


	//   ....[7]....
        /*0134*/ 	.word	0x000002d0
        /*0138*/ 	.word	0x000000ff
        /*013c*/ 	.word	0x00000040
        /*0140*/ 	.short	0x0100
        /*0142*/ 	.byte	0x08
	.zero		1


	//   ....[8]....
        /*0144*/ 	.word	0x000002e0
        /*0148*/ 	.word	0x000000ff
        /*014c*/ 	.word	0x00000020
        /*0150*/ 	.short	0x0100
        /*0152*/ 	.byte	0x08
	.zero		1


	//   ....[9]....
        /*0154*/ 	.word	0x000002f0
        /*0158*/ 	.word	0x000000ff
        /*015c*/ 	.word	0x00000048
        /*0160*/ 	.short	0x0100
        /*0162*/ 	.byte	0x08
	.zero		1


	//   ....[10]....
        /*0164*/ 	.word	0x00000820
        /*0168*/ 	.word	0x000000ff
        /*016c*/ 	.word	0x00000080
        /*0170*/ 	.short	0x0100
        /*0172*/ 	.byte	0x08
	.zero		1


	//   ....[11]....
        /*0174*/ 	.word	0x000008b0
        /*0178*/ 	.word	0x000000ff
        /*017c*/ 	.word	0x00000088
        /*0180*/ 	.short	0x0100
        /*0182*/ 	.byte	0x08
	.zero		1


	//   ....[12]....
        /*0184*/ 	.word	0x000008f0
        /*0188*/ 	.word	0x000000ff
        /*018c*/ 	.word	0x00000060
        /*0190*/ 	.short	0x0100
        /*0192*/ 	.byte	0x09
	.zero		1


	//   ....[13]....
        /*0194*/ 	.word	0x00000900
        /*0198*/ 	.word	0x000000ff
        /*019c*/ 	.word	0x00000068
        /*01a0*/ 	.short	0x0100
        /*01a2*/ 	.byte	0x09
	.zero		1


	//   ....[14]....
        /*01a4*/ 	.word	0x00000910
        /*01a8*/ 	.word	0x000000ff
        /*01ac*/ 	.word	0x00000070
        /*01b0*/ 	.short	0x0100
        /*01b2*/ 	.byte	0x09
	.zero		1


	//   ....[15]....
        /*01b4*/ 	.word	0x00000920
        /*01b8*/ 	.word	0x000000ff
        /*01bc*/ 	.word	0x00000078
        /*01c0*/ 	.short	0x0100
        /*01c2*/ 	.byte	0x09
	.zero		1


	//   ....[16]....
        /*01c4*/ 	.word	0x00001760
        /*01c8*/ 	.word	0x0000005f
        /*01cc*/ 	.word	0x00000000
        /*01d0*/ 	.short	0x010a
        /*01d2*/ 	.byte	0x2a
	.zero		1


	//   ....[17]....
        /*01d4*/ 	.word	0x00001900
        /*01d8*/ 	.word	0x00000003
        /*01dc*/ 	.word	0x00000000
        /*01e0*/ 	.short	0x010a
        /*01e2*/ 	.byte	0x3f
	.zero		1


	//   ....[18]....
        /*01e4*/ 	.word	0x00001940
        /*01e8*/ 	.word	0x00000003
        /*01ec*/ 	.word	0x00000000
        /*01f0*/ 	.short	0x010a
        /*01f2*/ 	.byte	0x3f
	.zero		1


	//   ....[19]....
        /*01f4*/ 	.word	0x00001b40
        /*01f8*/ 	.word	0x000000ff
        /*01fc*/ 	.word	0x00000000
        /*0200*/ 	.short	0x010a
        /*0202*/ 	.byte	0x04
	.zero		1


	//   ....[20]....
        /*0204*/ 	.word	0x00001b80
        /*0208*/ 	.word	0x000000ff
        /*020c*/ 	.word	0x00000000
        /*0210*/ 	.short	0x010a
        /*0212*/ 	.byte	0x04
	.zero		1


	//   ....[21]....
        /*0214*/ 	.word	0x00001ce0
        /*0218*/ 	.word	0x00000005
        /*021c*/ 	.word	0x00000000
        /*0220*/ 	.short	0x0101
        /*0222*/ 	.byte	0x3f
	.zero		1


	//   ....[22]....
        /*0224*/ 	.word	0x00001de0
        /*0228*/ 	.word	0x00000060
        /*022c*/ 	.word	0x00000000
        /*0230*/ 	.short	0x0101
        /*0232*/ 	.byte	0x2f
	.zero		1


	//   ....[23]....
        /*0234*/ 	.word	0x00001ee0
        /*0238*/ 	.word	0x00000003
        /*023c*/ 	.word	0x00000000
        /*0240*/ 	.short	0x0101
        /*0242*/ 	.byte	0x3f
	.zero		1


	//   ....[24]....
        /*0244*/ 	.word	0x00001fa0
        /*0248*/ 	.word	0x0000005f
        /*024c*/ 	.word	0x00000010
        /*0250*/ 	.short	0x010a
        /*0252*/ 	.byte	0x2a
	.zero		1


	//   ....[25]....
        /*0254*/ 	.word	0x000061e0
        /*0258*/ 	.word	0x00000062
        /*025c*/ 	.word	0x00000000
        /*0260*/ 	.short	0x0101
        /*0262*/ 	.byte	0x2f
	.zero		1


	//   ....[26]....
        /*0264*/ 	.word	0x00006b80
        /*0268*/ 	.word	0x0000000e
        /*026c*/ 	.word	0x00000028
        /*0270*/ 	.short	0x010a
        /*0272*/ 	.byte	0x3f
	.zero		1


	//   ....[27]....
        /*0274*/ 	.word	0x00006f40
        /*0278*/ 	.word	0x00000005
        /*027c*/ 	.word	0x00000088
        /*0280*/ 	.short	0x0101
        /*0282*/ 	.byte	0x3f
	.zero		1


	//   ....[28]....
        /*0284*/ 	.word	0x000076d0
        /*0288*/ 	.word	0x00000009
        /*028c*/ 	.word	0x00000000
        /*0290*/ 	.short	0x010a
        /*0292*/ 	.byte	0x3f
	.zero		1


	//   ....[29]....
        /*0294*/ 	.word	0x00007750
        /*0298*/ 	.word	0x00000008
        /*029c*/ 	.word	0x00000000
        /*02a0*/ 	.short	0x010a
        /*02a2*/ 	.byte	0x3f
	.zero		1


	//   ....[30]....
        /*02a4*/ 	.word	0x000077e0
        /*02a8*/ 	.word	0x00000009
        /*02ac*/ 	.word	0x00000000
        /*02b0*/ 	.short	0x010a
        /*02b2*/ 	.byte	0x3f
	.zero		1


	//   ....[31]....
        /*02b4*/ 	.word	0x00007870
        /*02b8*/ 	.word	0x00000006
        /*02bc*/ 	.word	0x00000000
        /*02c0*/ 	.short	0x010a
        /*02c2*/ 	.byte	0x3f
	.zero		1


	//   ....[32]....
        /*02c4*/ 	.word	0x00007900
        /*02c8*/ 	.word	0x00000003
        /*02cc*/ 	.word	0x00000000
        /*02d0*/ 	.short	0x010a
        /*02d2*/ 	.byte	0x3f
	.zero		1


	//   ....[33]....
        /*02d4*/ 	.word	0x00007960
        /*02d8*/ 	.word	0x00000061
        /*02dc*/ 	.word	0x00000000
        /*02e0*/ 	.short	0x010a
        /*02e2*/ 	.byte	0x3f
	.zero		1


	//   ....[34]....
        /*02e4*/ 	.word	0x000079b0
        /*02e8*/ 	.word	0x00000003
        /*02ec*/ 	.word	0x00000000
        /*02f0*/ 	.short	0x010a
        /*02f2*/ 	.byte	0x3f
	.zero		1


	//   ....[35]....
        /*02f4*/ 	.word	0x00007a10
        /*02f8*/ 	.word	0x00000005
        /*02fc*/ 	.word	0x00000000
        /*0300*/ 	.short	0x010a
        /*0302*/ 	.byte	0x3f
	.zero		1


	//   ....[36]....
        /*0304*/ 	.word	0x00007a60
        /*0308*/ 	.word	0x00000061
        /*030c*/ 	.word	0x00000010
        /*0310*/ 	.short	0x010a
        /*0312*/ 	.byte	0x3f
	.zero		1


	//   ....[37]....
        /*0314*/ 	.word	0x00007b30
        /*0318*/ 	.word	0x0000000e
        /*031c*/ 	.word	0x00000028
        /*0320*/ 	.short	0x010a
        /*0322*/ 	.byte	0x3f
	.zero		1


	//   ....[38]....
        /*0324*/ 	.word	0x00007c00
        /*0328*/ 	.word	0x00000009
        /*032c*/ 	.word	0x00000000
        /*0330*/ 	.short	0x010a
        /*0332*/ 	.byte	0x3f
	.zero		1


	//   ....[39]....
        /*0334*/ 	.word	0x00007c50
        /*0338*/ 	.word	0x00000008
        /*033c*/ 	.word	0x00000000
        /*0340*/ 	.short	0x010a
        /*0342*/ 	.byte	0x3f
	.zero		1


	//   ....[40]....
        /*0344*/ 	.word	0x00007ca0
        /*0348*/ 	.word	0x00000009
        /*034c*/ 	.word	0x00000000
        /*0350*/ 	.short	0x010a
        /*0352*/ 	.byte	0x3f
	.zero		1


	//   ....[41]....
        /*0354*/ 	.word	0x00007cf0
        /*0358*/ 	.word	0x00000006
        /*035c*/ 	.word	0x00000000
        /*0360*/ 	.short	0x010a
        /*0362*/ 	.byte	0x3f
	.zero		1


	//----- nvinfo : EIATTR_NUM_MBARRIERS
	.align		4
.L_37:
        /*0364*/ 	.byte	0x03, 0x38
        /*0366*/ 	.short	0x0010


	//----- nvinfo : EIATTR_EXIT_INSTR_OFFSETS
	.align		4
        /*0368*/ 	.byte	0x04, 0x1c
        /*036a*/ 	.short	(.L_39 - .L_38)


	//   ....[0]....
.L_38:
        /*036c*/ 	.word	0x00001410


	//   ....[1]....
        /*0370*/ 	.word	0x00001470


	//   ....[2]....
        /*0374*/ 	.word	0x00006870


	//   ....[3]....
        /*0378*/ 	.word	0x000068a0


	//   ....[4]....
        /*037c*/ 	.word	0x00007950


	//----- nvinfo : EIATTR_MAX_THREADS
	.align		4
.L_39:
        /*0380*/ 	.byte	0x04, 0x05
        /*0382*/ 	.short	(.L_41 - .L_40)
.L_40:
        /*0384*/ 	.word	0x00000180
        /*0388*/ 	.word	0x00000001
        /*038c*/ 	.word	0x00000001


	//----- nvinfo : EIATTR_CRS_STACK_SIZE
	.align		4
.L_41:
        /*0390*/ 	.byte	0x04, 0x1e
        /*0392*/ 	.short	(.L_43 - .L_42)
.L_42:
        /*0394*/ 	.word	0x00000000


	//----- nvinfo : EIATTR_CBANK_PARAM_SIZE
	.align		4
.L_43:
        /*0398*/ 	.byte	0x03, 0x19
        /*039a*/ 	.short	0x0470


	//----- nvinfo : EIATTR_PARAM_CBANK
	.align		4
        /*039c*/ 	.byte	0x04, 0x0a
        /*039e*/ 	.short	(.L_45 - .L_44)
	.align		4
.L_44:
        /*03a0*/ 	.word	index@(.nv.constant0._ZN7cutlass13device_kernelINS_4gemm6kernel13GemmUniversalIN4cute5tupleIJiiiiEEENS1_10collective13CollectiveMmaINS1_34MainloopSm90TmaGmmaWarpSpecializedILi5ENS5_IJNS4_1CILi2EEENSA_ILi1EEESC_EEENS1_32KernelTmaWarpSpecializedPingpongEEENS5_IJNSA_ILi64EEENSA_ILi128EEENSA_ILi32EEEEEENS_6half_tENS5_IJlSC_lEEESK_SL_NS4_8TiledMMAINS4_8MMA_AtomIJNS4_4SM904GMMA26MMA_64x128x16_F32F16F16_SSILNSP_5MajorE0ELSR_0ELNSP_7ScaleInE1ELSS_1EEEEEENS4_6LayoutINS5_IJSC_SC_SC_EEENS5_IJNSA_ILi0EEESX_SX_EEEEENS5_IJNS4_10UnderscoreES10_S10_EEEEENS4_13SM90_TMA_LOADENS4_14ComposedLayoutINS4_7SwizzleILi2ELi4ELi3EEENS4_18smem_ptr_flag_bitsILi16EEENSV_INS5_IJNSA_ILi8EEESI_EEENS5_IJSI_SC_EEEEEEEvNS4_8identityENS4_23SM90_TMA_LOAD_MULTICASTES1D_vS1E_EENS_8epilogue10collective6detail29Sm90TmaWarpSpecializedAdapterINS1I_15DefaultEpilogueISK_SL_SL_NS1H_6thread17LinearCombinationISK_Li1EffLNS1M_9ScaleType4KindE0ELNS_15FloatRoundStyleE2ESK_EENS1_15EpilogueDefaultEEEEEvvEEEEvNT_6ParamsE)
        /*03a4*/ 	.short	0x0210
        /*03a6*/ 	.short	0x0470


	//----- nvinfo : EIATTR_SW_WAR
	.align		4
.L_45:
        /*03a8*/ 	.byte	0x04, 0x36
        /*03aa*/ 	.short	(.L_47 - .L_46)
.L_46:
        /*03ac*/ 	.word	0x00000008
.L_47:


//--------------------- .nv.callgraph             --------------------------
	.section	.nv.callgraph,"",@"SHT_CUDA_CALLGRAPH"
	.align	4
	.sectionentsize	8
	.align		4
        /*0000*/ 	.word	0x00000000
	.align		4
        /*0004*/ 	.word	0xffffffff
	.align		4
        /*0008*/ 	.word	index@(_ZN7cutlass13device_kernelINS_4gemm6kernel13GemmUniversalIN4cute5tupleIJiiiiEEENS1_10collective13CollectiveMmaINS1_34MainloopSm90TmaGmmaWarpSpecializedILi5ENS5_IJNS4_1CILi2EEENSA_ILi1EEESC_EEENS1_32KernelTmaWarpSpecializedPingpongEEENS5_IJNSA_ILi64EEENSA_ILi128EEENSA_ILi32EEEEEENS_6half_tENS5_IJlSC_lEEESK_SL_NS4_8TiledMMAINS4_8MMA_AtomIJNS4_4SM904GMMA26MMA_64x128x16_F32F16F16_SSILNSP_5MajorE0ELSR_0ELNSP_7ScaleInE1ELSS_1EEEEEENS4_6LayoutINS5_IJSC_SC_SC_EEENS5_IJNSA_ILi0EEESX_SX_EEEEENS5_IJNS4_10UnderscoreES10_S10_EEEEENS4_13SM90_TMA_LOADENS4_14ComposedLayoutINS4_7SwizzleILi2ELi4ELi3EEENS4_18smem_ptr_flag_bitsILi16EEENSV_INS5_IJNSA_ILi8EEESI_EEENS5_IJSI_SC_EEEEEEEvNS4_8identityENS4_23SM90_TMA_LOAD_MULTICASTES1D_vS1E_EENS_8epilogue10collective6detail29Sm90TmaWarpSpecializedAdapterINS1I_15DefaultEpilogueISK_SL_SL_NS1H_6thread17LinearCombinationISK_Li1EffLNS1M_9ScaleType4KindE0ELNS_15FloatRoundStyleE2ESK_EENS1_15EpilogueDefaultEEEEEvvEEEEvNT_6ParamsE)
	.align		4
        /*000c*/ 	.word	index@(__assertfail)
	.align		4
        /*0010*/ 	.word	0x00000000
	.align		4
        /*0014*/ 	.word	0xfffffffe
	.align		4
        /*0018*/ 	.word	0x00000000
	.align		4
        /*001c*/ 	.word	0xfffffffd
	.align		4
        /*0020*/ 	.word	0x00000000
	.align		4
        /*0024*/ 	.word	0xfffffffc


//--------------------- .nv.constant4             --------------------------
	.section	.nv.constant4,"a",@progbits
	.align	8
	.align		8
.nv.constant4:
        /*0000*/ 	.dword	__assertfail
	.align		8
        /*0008*/ 	.dword	__unnamed_1
	.align		8
        /*0010*/ 	.dword	_ZN39_INTERNAL_d1eae88e_4_k_cu_3339cb2b_42944cuda3std3__45__cpo5beginE
	.align		8
        /*0018*/ 	.dword	_ZN39_INTERNAL_d1eae88e_4_k_cu_3339cb2b_42944cuda3std3__45__cpo3endE
	.align		8
        /*0020*/ 	.dword	_ZN39_INTERNAL_d1eae88e_4_k_cu_3339cb2b_42944cuda3std3__45__cpo6cbeginE
	.align		8
        /*0028*/ 	.dword	_ZN39_INTERNAL_d1eae88e_4_k_cu_3339cb2b_42944cuda3std3__45__cpo4cendE
	.align		8
        /*0030*/ 	.dword	_ZN39_INTERNAL_d1eae88e_4_k_cu_3339cb2b_42944cuda3std3__441_GLOBAL__N__d1eae88e_4_k_cu_3339cb2b_42946ignoreE
	.align		8
        /*0038*/ 	.dword	_ZN39_INTERNAL_d1eae88e_4_k_cu_3339cb2b_42944cuda3std3__419piecewise_constructE
	.align		8
        /*0040*/ 	.dword	_ZN39_INTERNAL_d1eae88e_4_k_cu_3339cb2b_42944cuda3std3__48in_placeE
	.align		8
        /*0048*/ 	.dword	_ZN39_INTERNAL_d1eae88e_4_k_cu_3339cb2b_42944cuda3std6ranges3__45__cpo4swapE
	.align		8
        /*0050*/ 	.dword	_ZN39_INTERNAL_d1eae88e_4_k_cu_3339cb2b_42944cuda3std6ranges3__45__cpo9iter_moveE
	.align		8
        /*0058*/ 	.dword	_ZN39_INTERNAL_d1eae88e_4_k_cu_3339cb2b_42944cute7productE
	.align		8
        /*0060*/ 	.dword	_ZN39_INTERNAL_d1eae88e_4_k_cu_3339cb2b_42944cute1_E
	.align		8
        /*0068*/ 	.dword	$str$22
	.align		8
        /*0070*/ 	.dword	$str$23


//--------------------- .text._ZN7cutlass13device_kernelINS_4gemm6kernel13GemmUniversalIN4cute5tupleIJiiiiEEENS1_10collective13CollectiveMmaINS1_34MainloopSm90TmaGmmaWarpSpecializedILi5ENS5_IJNS4_1CILi2EEENSA_ILi1EEESC_EEENS1_32KernelTmaWarpSpecializedPingpongEEENS5_IJNSA_ILi64EEENSA_ILi128EEENSA_ILi32EEEEEENS_6half_tENS5_IJlSC_lEEESK_SL_NS4_8TiledMMAINS4_8MMA_AtomIJNS4_4SM904GMMA26MMA_64x128x16_F32F16F16_SSILNSP_5MajorE0ELSR_0ELNSP_7ScaleInE1ELSS_1EEEEEENS4_6LayoutINS5_IJSC_SC_SC_EEENS5_IJNSA_ILi0EEESX_SX_EEEEENS5_IJNS4_10UnderscoreES10_S10_EEEEENS4_13SM90_TMA_LOADENS4_14ComposedLayoutINS4_7SwizzleILi2ELi4ELi3EEENS4_18smem_ptr_flag_bitsILi16EEENSV_INS5_IJNSA_ILi8EEESI_EEENS5_IJSI_SC_EEEEEEEvNS4_8identityENS4_23SM90_TMA_LOAD_MULTICASTES1D_vS1E_EENS_8epilogue10collective6detail29Sm90TmaWarpSpecializedAdapterINS1I_15DefaultEpilogueISK_SL_SL_NS1H_6thread17LinearCombinationISK_Li1EffLNS1M_9ScaleType4KindE0ELNS_15FloatRoundStyleE2ESK_EENS1_15EpilogueDefaultEEEEEvvEEEEvNT_6ParamsE --------------------------
	.section	.text._ZN7cutlass13device_kernelINS_4gemm6kernel13GemmUniversalIN4cute5tupleIJiiiiEEENS1_10collective13CollectiveMmaINS1_34MainloopSm90TmaGmmaWarpSpecializedILi5ENS5_IJNS4_1CILi2EEENSA_ILi1EEESC_EEENS1_32KernelTmaWarpSpecializedPingpongEEENS5_IJNSA_ILi64EEENSA_ILi128EEENSA_ILi32EEEEEENS_6half_tENS5_IJlSC_lEEESK_SL_NS4_8TiledMMAINS4_8MMA_AtomIJNS4_4SM904GMMA26MMA_64x128x16_F32F16F16_SSILNSP_5MajorE0ELSR_0ELNSP_7ScaleInE1ELSS_1EEEEEENS4_6LayoutINS5_IJSC_SC_SC_EEENS5_IJNSA_ILi0EEESX_SX_EEEEENS5_IJNS4_10UnderscoreES10_S10_EEEEENS4_13SM90_TMA_LOADENS4_14ComposedLayoutINS4_7SwizzleILi2ELi4ELi3EEENS4_18smem_ptr_flag_bitsILi16EEENSV_INS5_IJNSA_ILi8EEESI_EEENS5_IJSI_SC_EEEEEEEvNS4_8identityENS4_23SM90_TMA_LOAD_MULTICASTES1D_vS1E_EENS_8epilogue10collective6detail29Sm90TmaWarpSpecializedAdapterINS1I_15DefaultEpilogueISK_SL_SL_NS1H_6thread17LinearCombinationISK_Li1EffLNS1M_9ScaleType4KindE0ELNS_15FloatRoundStyleE2ESK_EENS1_15EpilogueDefaultEEEEEvvEEEEvNT_6ParamsE,"ax",@progbits
	.align	128
.text._ZN7cutlass13device_kernelINS_4gemm6kernel13GemmUniversalIN4cute5tupleIJiiiiEEENS1_10collective13CollectiveMmaINS1_34MainloopSm90TmaGmmaWarpSpecializedILi5ENS5_IJNS4_1CILi2EEENSA_ILi1EEESC_EEENS1_32KernelTmaWarpSpecializedPingpongEEENS5_IJNSA_ILi64EEENSA_ILi128EEENSA_ILi32EEEEEENS_6half_tENS5_IJlSC_lEEESK_SL_NS4_8TiledMMAINS4_8MMA_AtomIJNS4_4SM904GMMA26MMA_64x128x16_F32F16F16_SSILNSP_5MajorE0ELSR_0ELNSP_7ScaleInE1ELSS_1EEEEEENS4_6LayoutINS5_IJSC_SC_SC_EEENS5_IJNSA_ILi0EEESX_SX_EEEEENS5_IJNS4_10UnderscoreES10_S10_EEEEENS4_13SM90_TMA_LOADENS4_14ComposedLayoutINS4_7SwizzleILi2ELi4ELi3EEENS4_18smem_ptr_flag_bitsILi16EEENSV_INS5_IJNSA_ILi8EEESI_EEENS5_IJSI_SC_EEEEEEEvNS4_8identityENS4_23SM90_TMA_LOAD_MULTICASTES1D_vS1E_EENS_8epilogue10collective6detail29Sm90TmaWarpSpecializedAdapterINS1I_15DefaultEpilogueISK_SL_SL_NS1H_6thread17LinearCombinationISK_Li1EffLNS1M_9ScaleType4KindE0ELNS_15FloatRoundStyleE2ESK_EENS1_15EpilogueDefaultEEEEEvvEEEEvNT_6ParamsE:
        .type           _ZN7cutlass13device_kernelINS_4gemm6kernel13GemmUniversalIN4cute5tupleIJiiiiEEENS1_10collective13CollectiveMmaINS1_34MainloopSm90TmaGmmaWarpSpecializedILi5ENS5_IJNS4_1CILi2EEENSA_ILi1EEESC_EEENS1_32KernelTmaWarpSpecializedPingpongEEENS5_IJNSA_ILi64EEENSA_ILi128EEENSA_ILi32EEEEEENS_6half_tENS5_IJlSC_lEEESK_SL_NS4_8TiledMMAINS4_8MMA_AtomIJNS4_4SM904GMMA26MMA_64x128x16_F32F16F16_SSILNSP_5MajorE0ELSR_0ELNSP_7ScaleInE1ELSS_1EEEEEENS4_6LayoutINS5_IJSC_SC_SC_EEENS5_IJNSA_ILi0EEESX_SX_EEEEENS5_IJNS4_10UnderscoreES10_S10_EEEEENS4_13SM90_TMA_LOADENS4_14ComposedLayoutINS4_7SwizzleILi2ELi4ELi3EEENS4_18smem_ptr_flag_bitsILi16EEENSV_INS5_IJNSA_ILi8EEESI_EEENS5_IJSI_SC_EEEEEEEvNS4_8identityENS4_23SM90_TMA_LOAD_MULTICASTES1D_vS1E_EENS_8epilogue10collective6detail29Sm90TmaWarpSpecializedAdapterINS1I_15DefaultEpilogueISK_SL_SL_NS1H_6thread17LinearCombinationISK_Li1EffLNS1M_9ScaleType4KindE0ELNS_15FloatRoundStyleE2ESK_EENS1_15EpilogueDefaultEEEEEvvEEEEvNT_6ParamsE,@function
        .size           _ZN7cutlass13device_kernelINS_4gemm6kernel13GemmUniversalIN4cute5tupleIJiiiiEEENS1_10collective13CollectiveMmaINS1_34MainloopSm90TmaGmmaWarpSpecializedILi5ENS5_IJNS4_1CILi2EEENSA_ILi1EEESC_EEENS1_32KernelTmaWarpSpecializedPingpongEEENS5_IJNSA_ILi64EEENSA_ILi128EEENSA_ILi32EEEEEENS_6half_tENS5_IJlSC_lEEESK_SL_NS4_8TiledMMAINS4_8MMA_AtomIJNS4_4SM904GMMA26MMA_64x128x16_F32F16F16_SSILNSP_5MajorE0ELSR_0ELNSP_7ScaleInE1ELSS_1EEEEEENS4_6LayoutINS5_IJSC_SC_SC_EEENS5_IJNSA_ILi0EEESX_SX_EEEEENS5_IJNS4_10UnderscoreES10_S10_EEEEENS4_13SM90_TMA_LOADENS4_14ComposedLayoutINS4_7SwizzleILi2ELi4ELi3EEENS4_18smem_ptr_flag_bitsILi16EEENSV_INS5_IJNSA_ILi8EEESI_EEENS5_IJSI_SC_EEEEEEEvNS4_8identityENS4_23SM90_TMA_LOAD_MULTICASTES1D_vS1E_EENS_8epilogue10collective6detail29Sm90TmaWarpSpecializedAdapterINS1I_15DefaultEpilogueISK_SL_SL_NS1H_6thread17LinearCombinationISK_Li1EffLNS1M_9ScaleType4KindE0ELNS_15FloatRoundStyleE2ESK_EENS1_15EpilogueDefaultEEEEEvvEEEEvNT_6ParamsE,(.L_x_203 - _ZN7cutlass13device_kernelINS_4gemm6kernel13GemmUniversalIN4cute5tupleIJiiiiEEENS1_10collective13CollectiveMmaINS1_34MainloopSm90TmaGmmaWarpSpecializedILi5ENS5_IJNS4_1CILi2EEENSA_ILi1EEESC_EEENS1_32KernelTmaWarpSpecializedPingpongEEENS5_IJNSA_ILi64EEENSA_ILi128EEENSA_ILi32EEEEEENS_6half_tENS5_IJlSC_lEEESK_SL_NS4_8TiledMMAINS4_8MMA_AtomIJNS4_4SM904GMMA26MMA_64x128x16_F32F16F16_SSILNSP_5MajorE0ELSR_0ELNSP_7ScaleInE1ELSS_1EEEEEENS4_6LayoutINS5_IJSC_SC_SC_EEENS5_IJNSA_ILi0EEESX_SX_EEEEENS5_IJNS4_10UnderscoreES10_S10_EEEEENS4_13SM90_TMA_LOADENS4_14ComposedLayoutINS4_7SwizzleILi2ELi4ELi3EEENS4_18smem_ptr_flag_bitsILi16EEENSV_INS5_IJNSA_ILi8EEESI_EEENS5_IJSI_SC_EEEEEEEvNS4_8identityENS4_23SM90_TMA_LOAD_MULTICASTES1D_vS1E_EENS_8epilogue10collective6detail29Sm90TmaWarpSpecializedAdapterINS1I_15DefaultEpilogueISK_SL_SL_NS1H_6thread17LinearCombinationISK_Li1EffLNS1M_9ScaleType4KindE0ELNS_15FloatRoundStyleE2ESK_EENS1_15EpilogueDefaultEEEEEvvEEEEvNT_6ParamsE)
        .other          _ZN7cutlass13device_kernelINS_4gemm6kernel13GemmUniversalIN4cute5tupleIJiiiiEEENS1_10collective13CollectiveMmaINS1_34MainloopSm90TmaGmmaWarpSpecializedILi5ENS5_IJNS4_1CILi2EEENSA_ILi1EEESC_EEENS1_32KernelTmaWarpSpecializedPingpongEEENS5_IJNSA_ILi64EEENSA_ILi128EEENSA_ILi32EEEEEENS_6half_tENS5_IJlSC_lEEESK_SL_NS4_8TiledMMAINS4_8MMA_AtomIJNS4_4SM904GMMA26MMA_64x128x16_F32F16F16_SSILNSP_5MajorE0ELSR_0ELNSP_7ScaleInE1ELSS_1EEEEEENS4_6LayoutINS5_IJSC_SC_SC_EEENS5_IJNSA_ILi0EEESX_SX_EEEEENS5_IJNS4_10UnderscoreES10_S10_EEEEENS4_13SM90_TMA_LOADENS4_14ComposedLayoutINS4_7SwizzleILi2ELi4ELi3EEENS4_18smem_ptr_flag_bitsILi16EEENSV_INS5_IJNSA_ILi8EEESI_EEENS5_IJSI_SC_EEEEEEEvNS4_8identityENS4_23SM90_TMA_LOAD_MULTICASTES1D_vS1E_EENS_8epilogue10collective6detail29Sm90TmaWarpSpecializedAdapterINS1I_15DefaultEpilogueISK_SL_SL_NS1H_6thread17LinearCombinationISK_Li1EffLNS1M_9ScaleType4KindE0ELNS_15FloatRoundStyleE2ESK_EENS1_15EpilogueDefaultEEEEEvvEEEEvNT_6ParamsE,@"STO_CUDA_ENTRY STV_DEFAULT"
_ZN7cutlass13device_kernelINS_4gemm6kernel13GemmUniversalIN4cute5tupleIJiiiiEEENS1_10collective13CollectiveMmaINS1_34MainloopSm90TmaGmmaWarpSpecializedILi5ENS5_IJNS4_1CILi2EEENSA_ILi1EEESC_EEENS1_32KernelTmaWarpSpecializedPingpongEEENS5_IJNSA_ILi64EEENSA_ILi128EEENSA_ILi32EEEEEENS_6half_tENS5_IJlSC_lEEESK_SL_NS4_8TiledMMAINS4_8MMA_AtomIJNS4_4SM904GMMA26MMA_64x128x16_F32F16F16_SSILNSP_5MajorE0ELSR_0ELNSP_7ScaleInE1ELSS_1EEEEEENS4_6LayoutINS5_IJSC_SC_SC_EEENS5_IJNSA_ILi0EEESX_SX_EEEEENS5_IJNS4_10UnderscoreES10_S10_EEEEENS4_13SM90_TMA_LOADENS4_14ComposedLayoutINS4_7SwizzleILi2ELi4ELi3EEENS4_18smem_ptr_flag_bitsILi16EEENSV_INS5_IJNSA_ILi8EEESI_EEENS5_IJSI_SC_EEEEEEEvNS4_8identityENS4_23SM90_TMA_LOAD_MULTICASTES1D_vS1E_EENS_8epilogue10collective6detail29Sm90TmaWarpSpecializedAdapterINS1I_15DefaultEpilogueISK_SL_SL_NS1H_6thread17LinearCombinationISK_Li1EffLNS1M_9ScaleType4KindE0ELNS_15FloatRoundStyleE2ESK_EENS1_15EpilogueDefaultEEEEEvvEEEEvNT_6ParamsE:
[----:B------:R-:W0:Y:S02]  /*0000*/  LDC R1, c[0x0][0x28] ;  /* 0x00000a00ff017b82 */ /* 0x000e240000000800 */
[----:B0-----:R-:W-:Y:S01]  /*0010*/  VIADD R1, R1, 0xfffffff8 ;  /* 0xfffffff801017836 */ /* 0x001fe20000000000 */
[----:B------:R-:W0:Y:S01]  /*0020*/  S2R R4, SR_TID.X ;  /* 0x0000000000047919 */ /* 0x000e220000002100 */
[----:B------:R-:W-:Y:S01]  /*0030*/  ELECT P0, URZ, PT ;  /* 0x00000000003f782f */ /* 0x000fe20003800000 */
[----:B------:R-:W-:Y:S01]  /*0040*/  BSSY B0, `(.L_x_0) ;  /* 0x000000f000007945 */ /* 0x000fe20003800000 */
[--C-:B0-----:R-:W-:Y:S02]  /*0050*/  SHF.R.U32.HI R2, RZ, 0x5, R4.reuse ;  /* 0x00000005ff027819 */ /* 0x101fe40000011604 */
[----:B------:R-:W-:-:S03]  /*0060*/  SHF.R.U32.HI R7, RZ, 0x7, R4 ;  /* 0x00000007ff077819 */ /* 0x000fc60000011604 */
[----:B------:R-:W0:Y:S04]  /*0070*/  SHFL.IDX PT, R5, R2, RZ, 0x1f ;  /* 0x00001fff02057589 */ /* 0x000e2800000e0000 */
[----:B------:R1:W2:Y:S01]  /*0080*/  SHFL.IDX PT, R10, R7, RZ, 0x1f ;  /* 0x00001fff070a7589 */ /* 0x0002a200000e0000 */
[----:B0-----:R-:W-:-:S13]  /*0090*/  ISETP.NE.OR P0, PT, R5, RZ, !P0 ;  /* 0x000000ff0500720c */ /* 0x001fda0004705670 */
[----:B-12---:R-:W-:Y:S05]  /*00a0*/  @P0 BRA `(.L_x_1) ;  /* 0x0000000000200947 */ /* 0x006fea0003800000 */
[----:B------:R-:W-:Y:S02]  /*00b0*/  ULDC.64 UR4, c[0x0][0x198] ;  /* 0x0000660000047ab9 */ /* 0x000fe40000000a00 */
[----:B------:R-:W-:Y:S02]  /*00c0*/  UIADD3 UR6, UP0, UR4, 0xf0, URZ ;  /* 0x000000f004067890 */ /* 0x000fe4000ff1e03f */
[----:B------:R-:W-:Y:S02]  /*00d0*/  UIADD3 UR4, UP1, UR4, 0x1f0, URZ ;  /* 0x000001f004047890 */ /* 0x000fe4000ff3e03f */
[----:B------:R-:W-:Y:S02]  /*00e0*/  UIADD3.X UR7, URZ, UR5, URZ, UP0, !UPT ;  /* 0x000000053f077290 */ /* 0x000fe400087fe43f */
[----:B------:R-:W-:-:S07]  /*00f0*/  UIADD3.X UR5, URZ, UR5, URZ, UP1, !UPT ;  /* 0x000000053f057290 */ /* 0x000fce0008ffe43f */
[----:B------:R0:W-:Y:S02]  /*0100*/  UTMACCTL.PF [UR6] ;  /* 0x00000000060079b9 */ /* 0x0001e40008040000 */
[----:B------:R0:W-:Y:S02]  /*0110*/  UTMACCTL.PF [UR4] ;  /* 0x00000000040079b9 */ /* 0x0001e40008040000 */
[----:B0-----:R-:W-:Y:S01]  /*0120*/  NOP ;  /* 0x0000000000007918 */ /* 0x001fe20000000000 */
.L_x_1:
[----:B------:R-:W-:Y:S05]  /*0130*/  BSYNC B0 ;  /* 0x0000000000007941 */ /* 0x000fea0003800000 */
.L_x_0:
[----:B------:R-:W0:Y:S01]  /*0140*/  SHFL.IDX PT, R8, R2, RZ, 0x1f ;  /* 0x00001fff02087589 */ /* 0x000e2200000e0000 */
[----:B------:R-:W-:-:S04]  /*0150*/  SHF.R.S32.HI R3, RZ, 0x1f, R4 ;  /* 0x0000001fff037819 */ /* 0x000fc80000011404 */
[----:B------:R-:W-:Y:S02]  /*0160*/  LEA.HI R3, R3, R4, RZ, 0x7 ;  /* 0x0000000403037211 */ /* 0x000fe400078f38ff */
[----:B0-----:R-:W-:-:S13]  /*0170*/  ISETP.NE.AND P0, PT, R8, RZ, PT ;  /* 0x000000ff0800720c */ /* 0x001fda0003f05270 */
[----:B------:R-:W-:Y:S05]  /*0180*/  @P0 BRA `(.L_x_2) ;  /* 0x0000000000600947 */ /* 0x000fea0003800000 */
[----:B------:R-:W0:Y:S01]  /*0190*/  S2UR UR8, SR_CgaCtaId ;  /* 0x00000000000879c3 */ /* 0x000e220000008800 */
[----:B------:R-:W-:Y:S01]  /*01a0*/  UMOV UR4, 0x400 ;  /* 0x0000040000047882 */ /* 0x000fe20000000000 */
[----:B------:R-:W-:Y:S01]  /*01b0*/  UMOV UR5, 0x1 ;  /* 0x0000000100057882 */ /* 0x000fe20000000000 */
[----:B------:R-:W-:Y:S01]  /*01c0*/  UMOV UR6, 0x2 ;  /* 0x0000000200067882 */ /* 0x000fe20000000000 */
[----:B------:R-:W-:Y:S01]  /*01d0*/  ELECT P0, URZ, PT ;  /* 0x00000000003f782f */ /* 0x000fe20003800000 */
[----:B------:R-:W-:-:S04]  /*01e0*/  UIADD3 UR6, -UR6, 0x100000, URZ ;  /* 0x0010000006067890 */ /* 0x000fc8000fffe13f */
[----:B------:R-:W-:Y:S02]  /*01f0*/  USHF.L.U32 UR7, UR6, 0xb, URZ ;  /* 0x0000000b06077899 */ /* 0x000fe4000800063f */
[----:B------:R-:W-:Y:S02]  /*0200*/  USHF.L.U32 UR6, UR6, 0x1, URZ ;  /* 0x0000000106067899 */ /* 0x000fe4000800063f */
[----:B0-----:R-:W-:Y:S02]  /*0210*/  ULEA UR8, UR8, UR4, 0x18 ;  /* 0x0000000408087291 */ /* 0x001fe4000f8ec03f */
[----:B------:R-:W-:-:S04]  /*0220*/  UIADD3 UR4, -UR5, 0x100000, URZ ;  /* 0x0010000005047890 */ /* 0x000fc8000fffe13f */
[----:B------:R-:W-:Y:S02]  /*0230*/  USHF.L.U32 UR5, UR4, 0xb, URZ ;  /* 0x0000000b04057899 */ /* 0x000fe4000800063f */
[----:B------:R-:W-:Y:S01]  /*0240*/  USHF.L.U32 UR4, UR4, 0x1, URZ ;  /* 0x0000000104047899 */ /* 0x000fe2000800063f */
[----:B------:R-:W0:Y:S11]  /*0250*/  FENCE.VIEW.ASYNC.S ;  /* 0x00000000000073c6 */ /* 0x000e360000000000 */
[----:B0-----:R0:W1:Y:S01]  /*0260*/  SYNCS.EXCH.64 URZ, [UR8], UR4 ;  /* 0x00000004083f75b2 */ /* 0x0010620008000100 */
[----:B------:R0:W2:Y:S01]  /*0270*/  SYNCS.EXCH.64 URZ, [UR8+0x28], UR6 ;  /* 0x00002806083f75b2 */ /* 0x0000a20008000100 */
[----:B------:R0:W3:Y:S01]  /*0280*/  SYNCS.EXCH.64 URZ, [UR8+0x8], UR4 ;  /* 0x00000804083f75b2 */ /* 0x0000e20008000100 */
[----:B------:R0:W4:Y:S01]  /*0290*/  SYNCS.EXCH.64 URZ, [UR8+0x30], UR6 ;  /* 0x00003006083f75b2 */ /* 0x0001220008000100 */
[----:B------:R0:W0:Y:S01]  /*02a0*/  SYNCS.EXCH.64 URZ, [UR8+0x10], UR4 ;  /* 0x00001004083f75b2 */ /* 0x0000220008000100 */
[----:B------:R0:W0:Y:S01]  /*02b0*/  SYNCS.EXCH.64 URZ, [UR8+0x38], UR6 ;  /* 0x00003806083f75b2 */ /* 0x0000220008000100 */
[----:B------:R0:W0:Y:S01]  /*02c0*/  SYNCS.EXCH.64 URZ, [UR8+0x18], UR4 ;  /* 0x00001804083f75b2 */ /* 0x0000220008000100 */
[----:B------:R0:W0:Y:S01]  /*02d0*/  SYNCS.EXCH.64 URZ, [UR8+0x40], UR6 ;  /* 0x00004006083f75b2 */ /* 0x0000220008000100 */
[----:B------:R0:W0:Y:S01]  /*02e0*/  SYNCS.EXCH.64 URZ, [UR8+0x20], UR4 ;  /* 0x00002004083f75b2 */ /* 0x0000220008000100 */
[----:B------:R0:W0:Y:S01]  /*02f0*/  SYNCS.EXCH.64 URZ, [UR8+0x48], UR6 ;  /* 0x00004806083f75b2 */ /* 0x0000220008000100 */
[----:B------:R-:W-:Y:S01]  /*0300*/  NOP ;  /* 0x0000000000007918 */ /* 0x000fe20000000000 */
.L_x_2:
[----:B------:R-:W5:Y:S01]  /*0310*/  SHFL.IDX PT, R13, R2, RZ, 0x1f ;  /* 0x00001fff020d7589 */ /* 0x000f6200000e0000 */
[----:B------:R-:W1:Y:S01]  /*0320*/  S2UR UR12, SR_CTAID.X ;  /* 0x00000000000c79c3 */ /* 0x000e620000002500 */
[----:B------:R-:W-:Y:S02]  /*0330*/  LOP3.LUT R3, R3, 0xffffff80, RZ, 0xc0, !PT ;  /* 0xffffff8003037812 */ /* 0x000fe400078ec0ff */
[----:B------:R-:W-:Y:S01]  /*0340*/  ELECT P0, URZ, PT ;  /* 0x00000000003f782f */ /* 0x000fe20003800000 */
[----:B------:R2:W3:Y:S01]  /*0350*/  SHFL.IDX PT, R12, R2, RZ, 0x1f ;  /* 0x00001fff020c7589 */ /* 0x0004e200000e0000 */
[----:B------:R-:W-:Y:S01]  /*0360*/  ELECT P1, URZ, PT ;  /* 0x00000000003f782f */ /* 0x000fe20003820000 */
[----:B------:R-:W-:Y:S01]  /*0370*/  NOP ;  /* 0x0000000000007918 */ /* 0x000fe20000000000 */
[----:B------:R-:W-:Y:S01]  /*0380*/  IMAD.IADD R3, R4, 0x1, -R3 ;  /* 0x0000000104037824 */ /* 0x000fe200078e0a03 */
[----:B------:R-:W4:Y:S01]  /*0390*/  S2R R6, SR_CTAID.Y ;  /* 0x0000000000067919 */ /* 0x000f220000002600 */
[----:B0-----:R-:W-:Y:S01]  /*03a0*/  ULDC UR4, c[0x0][0x150] ;  /* 0x0000540000047ab9 */ /* 0x001fe20000000800 */
[----:B------:R-:W0:Y:S01]  /*03b0*/  LDC R14, c[0x0][0x144] ;  /* 0x00005100ff0e7b82 */ /* 0x000e220000000800 */
[----:B------:R-:W-:Y:S01]  /*03c0*/  UMOV UR11, 0x80 ;  /* 0x00000080000b7882 */ /* 0x000fe20000000000 */
[----:B------:R-:W-:Y:S01]  /*03d0*/  SHF.R.S32.HI R0, RZ, 0x1f, R3 ;  /* 0x0000001fff007819 */ /* 0x000fe20000011403 */
[----:B------:R-:W-:Y:S01]  /*03e0*/  NOP ;  /* 0x0000000000007918 */ /* 0x000fe20000000000 */
[C---:B------:R-:W-:Y:S01]  /*03f0*/  VIADD R35, R10.reuse, 0xffffffff ;  /* 0xffffffff0a237836 */ /* 0x040fe20000000000 */
[----:B------:R-:W-:Y:S01]  /*0400*/  ISETP.NE.AND P4, PT, R10, RZ, PT ;  /* 0x000000ff0a00720c */ /* 0x000fe20003f85270 */
[----:B------:R-:W-:Y:S01]  /*0410*/  IMAD.MOV.U32 R89, RZ, RZ, 0x1 ;  /* 0x00000001ff597424 */ /* 0x000fe200078e00ff */
[----:B------:R-:W-:Y:S01]  /*0420*/  LEA.HI R9, R0, R3, RZ, 0x3 ;  /* 0x0000000300097211 */ /* 0x000fe200078f18ff */
[----:B------:R-:W0:Y:S01]  /*0430*/  LDC R15, c[0x0][0x140] ;  /* 0x00005000ff0f7b82 */ /* 0x000e220000000800 */
[----:B------:R-:W-:-:S02]  /*0440*/  ISETP.GE.U32.AND P6, PT, R35, 0x2, PT ;  /* 0x000000022300780c */ /* 0x000fc40003fc6070 */
[--C-:B------:R-:W-:Y:S02]  /*0450*/  SHF.R.S32.HI R11, RZ, 0x3, R9.reuse ;  /* 0x00000003ff0b7819 */ /* 0x100fe40000011409 */
[----:B--2---:R-:W-:Y:S02]  /*0460*/  SHF.R.S32.HI R2, RZ, 0x1f, R9 ;  /* 0x0000001fff027819 */ /* 0x004fe40000011409 */
[----:B------:R-:W-:Y:S01]  /*0470*/  SHF.R.S32.HI R9, RZ, 0x1f, R8 ;  /* 0x0000001fff097819 */ /* 0x000fe20000011408 */
[----:B------:R-:W2:Y:S01]  /*0480*/  LDC R25, c[0x0][0x148] ;  /* 0x00005200ff197b82 */ /* 0x000ea20000000800 */
[----:B-----5:R-:W-:Y:S02]  /*0490*/  ISETP.NE.OR P0, PT, R13, RZ, !P0 ;  /* 0x000000ff0d00720c */ /* 0x020fe40004705670 */
[----:B-1----:R-:W-:Y:S02]  /*04a0*/  I2FP.F32.U32 R13, UR12 ;  /* 0x0000000c000d7c45 */ /* 0x002fe40008201000 */
[----:B------:R-:W-:-:S02]  /*04b0*/  LEA.HI R2, R2, R11, RZ, 0x2 ;  /* 0x0000000b02027211 */ /* 0x000fc400078f10ff */
[----:B------:R-:W-:Y:S01]  /*04c0*/  LEA.HI R9, R9, R8, RZ, 0x2 ;  /* 0x0000000809097211 */ /* 0x000fe200078f10ff */
[----:B------:R-:W-:Y:S01]  /*04d0*/  FMUL R13, R13, UR4 ;  /* 0x000000040d0d7c20 */ /* 0x000fe20008400000 */
[----:B---3--:R-:W-:Y:S01]  /*04e0*/  ISETP.NE.OR P1, PT, R12, RZ, !P1 ;  /* 0x000000ff0c00720c */ /* 0x008fe20004f25670 */
[----:B------:R-:W-:Y:S01]  /*04f0*/  ULDC UR4, c[0x0][0x154] ;  /* 0x0000550000047ab9 */ /* 0x000fe20000000800 */
[----:B------:R-:W-:Y:S02]  /*0500*/  LOP3.LUT R12, R2, 0xfffffffc, RZ, 0xc0, !PT ;  /* 0xfffffffc020c7812 */ /* 0x000fe400078ec0ff */
[----:B------:R-:W-:Y:S01]  /*0510*/  LOP3.LUT R9, R9, 0x3ffffffc, RZ, 0xc0, !PT ;  /* 0x3ffffffc09097812 */ /* 0x000fe200078ec0ff */
[----:B------:R-:W1:Y:S01]  /*0520*/  F2I.U32.TRUNC.NTZ R13, R13 ;  /* 0x0000000d000d7305 */ /* 0x000e62000020f000 */
[----:B------:R-:W-:Y:S01]  /*0530*/  SHF.R.S32.HI R2, RZ, 0x1f, R5 ;  /* 0x0000001fff027819 */ /* 0x000fe20000011405 */
[----:B------:R-:W-:Y:S01]  /*0540*/  IMAD.IADD R12, R11, 0x1, -R12 ;  /* 0x000000010b0c7824 */ /* 0x000fe200078e0a0c */
[----:B------:R-:W-:Y:S01]  /*0550*/  VOTEU.ALL UP1, P0 ;  /* 0x00000000003f7886 */ /* 0x000fe20000020000 */
[----:B------:R-:W-:Y:S01]  /*0560*/  IMAD.IADD R9, R8, 0x1, -R9 ;  /* 0x0000000108097824 */ /* 0x000fe200078e0a09 */
[----:B------:R-:W-:Y:S01]  /*0570*/  LEA.HI R2, R2, R5, RZ, 0x2 ;  /* 0x0000000502027211 */ /* 0x000fe200078f10ff */
[----:B------:R-:W-:Y:S01]  /*0580*/  VOTEU.ALL UP0, P0 ;  /* 0x00000000003f7886 */ /* 0x000fe20000000000 */
[----:B----4-:R-:W-:Y:S01]  /*0590*/  I2FP.F32.U32 R8, R6 ;  /* 0x0000000600087245 */ /* 0x010fe20000201000 */
[----:B------:R-:W-:Y:S01]  /*05a0*/  IMAD R9, R9, 0x4, R12 ;  /* 0x0000000409097824 */ /* 0x000fe200078e020c */
[----:B------:R-:W-:Y:S01]  /*05b0*/  LOP3.LUT R2, R2, 0xfffffffc, RZ, 0xc0, !PT ;  /* 0xfffffffc02027812 */ /* 0x000fe200078ec0ff */
[----:B------:R-:W-:Y:S01]  /*05c0*/  VOTEU.ALL UP2, P1 ;  /* 0x00000000003f7886 */ /* 0x000fe20000840000 */
[----:B------:R-:W3:Y:S01]  /*05d0*/  @!UP1 S2UR UR7, SR_CgaCtaId ;  /* 0x00000000000799c3 */ /* 0x000ee20000008800 */
[----:B------:R-:W-:Y:S01]  /*05e0*/  FMUL R8, R8, UR4 ;  /* 0x0000000408087c20 */ /* 0x000fe20008400000 */
[----:B------:R-:W-:Y:S01]  /*05f0*/  IMAD.SHL.U32 R88, R9, 0x4, RZ ;  /* 0x0000000409587824 */ /* 0x000fe200078e00ff */
[----:B------:R-:W-:Y:S01]  /*0600*/  UMOV UR4, 0x20 ;  /* 0x0000002000047882 */ /* 0x000fe20000000000 */
[----:B------:R-:W-:Y:S01]  /*0610*/  IMAD.IADD R5, R5, 0x1, -R2 ;  /* 0x0000000105057824 */ /* 0x000fe200078e0a02 */
[----:B------:R-:W-:Y:S01]  /*0620*/  LEA.HI R2, R9, R9, RZ, 0x1 ;  /* 0x0000000909027211 */ /* 0x000fe200078f08ff */
[----:B-1----:R-:W-:Y:S01]  /*0630*/  IMAD.MOV R13, RZ, RZ, -R13 ;  /* 0x000000ffff0d7224 */ /* 0x002fe200078e0a0d */
[----:B------:R-:W1:Y:S01]  /*0640*/  F2I.U32.TRUNC.NTZ R8, R8 ;  /* 0x0000000800087305 */ /* 0x000e62000020f000 */
[----:B------:R-:W4:Y:S01]  /*0650*/  @!UP2 S2UR UR10, SR_CgaCtaId ;  /* 0x00000000000aa9c3 */ /* 0x000f220000008800 */
[----:B------:R-:W-:Y:S01]  /*0660*/  LOP3.LUT R2, R2, 0xfffffffe, RZ, 0xc0, !PT ;  /* 0xfffffffe02027812 */ /* 0x000fe200078ec0ff */
[----:B0-----:R-:W-:Y:S01]  /*0670*/  IMAD R21, R14, R13, UR12 ;  /* 0x0000000c0e157e24 */ /* 0x001fe2000f8e020d */
[----:B------:R-:W-:Y:S01]  /*0680*/  @!UP1 UMOV UR6, 0x400 ;  /* 0x0000040000069882 */ /* 0x000fe20000000000 */
[----:B------:R-:W-:-:S04]  /*0690*/  @!UP1 UIADD3 UR4, -UR4, 0x100000, URZ ;  /* 0x0010000004049890 */ /* 0x000fc8000fffe13f */
[----:B------:R-:W-:Y:S02]  /*06a0*/  @!UP1 USHF.L.U32 UR5, UR4, 0xb, URZ ;  /* 0x0000000b04059899 */ /* 0x000fe4000800063f */
[----:B------:R-:W-:Y:S01]  /*06b0*/  @!UP1 USHF.L.U32 UR4, UR4, 0x1, URZ ;  /* 0x0000000104049899 */ /* 0x000fe2000800063f */
[C---:B------:R-:W-:Y:S01]  /*06c0*/  LOP3.LUT R88, R9.reuse, 0xc, R88, 0x78, !PT ;  /* 0x0000000c09587812 */ /* 0x040fe200078e7858 */
[----:B------:R-:W-:Y:S01]  /*06d0*/  IMAD.IADD R2, R9, 0x1, -R2 ;  /* 0x0000000109027824 */ /* 0x000fe200078e0a02 */
[----:B------:R-:W-:Y:S01]  /*06e0*/  @!UP2 UMOV UR9, 0x400 ;  /* 0x000004000009a882 */ /* 0x000fe20000000000 */
[----:B------:R-:W-:Y:S01]  /*06f0*/  VOTEU.ALL UP3, P1 ;  /* 0x00000000003f7886 */ /* 0x000fe20000860000 */
[----:B------:R-:W-:Y:S01]  /*0700*/  VOTEU.ALL UP4, P1 ;  /* 0x00000000003f7886 */ /* 0x000fe20000880000 */
[----:B------:R-:W-:Y:S01]  /*0710*/  VOTEU.ALL UP5, P1 ;  /* 0x00000000003f7886 */ /* 0x000fe200008a0000 */
[----:B------:R-:W-:Y:S01]  /*0720*/  ISETP.NE.AND P3, PT, R2, R21, PT ;  /* 0x000000150200720c */ /* 0x000fe20003f65270 */
[----:B------:R0:W0:Y:S01]  /*0730*/  SHFL.IDX PT, R14, R7, RZ, 0x1f ;  /* 0x00001fff070e7589 */ /* 0x00002200000e0000 */
[----:B------:R-:W-:Y:S01]  /*0740*/  ISETP.EQ.U32.AND P2, PT, R15, 0x1, PT ;  /* 0x000000010f00780c */ /* 0x000fe20003f42070 */
[----:B-1----:R-:W-:Y:S01]  /*0750*/  IMAD.MOV R20, RZ, RZ, -R8 ;  /* 0x000000ffff147224 */ /* 0x002fe200078e0a08 */
[----:B---3--:R-:W-:-:S02]  /*0760*/  @!UP1 ULEA UR8, UR7, UR6, 0x18 ;  /* 0x0000000607089291 */ /* 0x008fc4000f8ec03f */
[----:B------:R-:W-:-:S04]  /*0770*/  @!UP2 UIADD3 UR6, -UR11, 0x100000, URZ ;  /* 0x001000000b06a890 */ /* 0x000fc8000fffe13f */
[----:B------:R-:W-:Y:S02]  /*0780*/  @!UP2 USHF.L.U32 UR7, UR6, 0xb, URZ ;  /* 0x0000000b0607a899 */ /* 0x000fe4000800063f */
[----:B------:R-:W-:Y:S01]  /*0790*/  @!UP2 USHF.L.U32 UR6, UR6, 0x1, URZ ;  /* 0x000000010606a899 */ /* 0x000fe2000800063f */
[----:B--2---:R-:W-:Y:S01]  /*07a0*/  IMAD R9, R25, R20, R6 ;  /* 0x0000001419097224 */ /* 0x004fe200078e0206 */
[----:B------:R-:W-:Y:S01]  /*07b0*/  VOTEU.ALL UP1, P0 ;  /* 0x00000000003f7886 */ /* 0x000fe20000020000 */
[----:B------:R-:W-:Y:S01]  /*07c0*/  LOP3.LUT P0, RZ, R3, 0x7, RZ, 0xc0, !PT ;  /* 0x0000000703ff7812 */ /* 0x000fe2000780c0ff */
[----:B----4-:R-:W-:Y:S01]  /*07d0*/  @!UP2 ULEA UR9, UR10, UR9, 0x18 ;  /* 0x000000090a09a291 */ /* 0x010fe2000f8ec03f */
[----:B------:R-:W-:Y:S01]  /*07e0*/  @P3 LEA.HI R2, R88, R88, RZ, 0x1 ;  /* 0x0000005858023211 */ /* 0x000fe200078f08ff */
[----:B------:R-:W-:Y:S01]  /*07f0*/  VOTEU.ALL UP2, P1 ;  /* 0x00000000003f7886 */ /* 0x000fe20000840000 */
[----:B------:R-:W-:Y:S01]  /*0800*/  ISETP.NE.AND P1, PT, R5, 0x3, PT ;  /* 0x000000030500780c */ /* 0x000fe20003f25270 */
[----:B------:R-:W1:Y:S02]  /*0810*/  FENCE.VIEW.ASYNC.S ;  /* 0x00000000000073c6 */ /* 0x000e640000000000 */
[----:B-1----:R1:W2:Y:S01]  /*0820*/  @!UP0 SYNCS.EXCH.64 URZ, [UR8+0x80], UR4 ;  /* 0x00008004083f85b2 */ /* 0x0022a20008000100 */
[----:B------:R-:W-:-:S02]  /*0830*/  @P3 SHF.R.S32.HI R2, RZ, 0x1, R2 ;  /* 0x00000001ff023819 */ /* 0x000fc40000011402 */
[----:B------:R-:W-:Y:S02]  /*0840*/  ISETP.EQ.OR P1, PT, R5, RZ, !P1 ;  /* 0x000000ff0500720c */ /* 0x000fe40004f22670 */
[----:B------:R-:W-:Y:S02]  /*0850*/  @P3 ISETP.NE.AND P5, PT, R2, R9, PT ;  /* 0x000000090200320c */ /* 0x000fe40003fa5270 */
[----:B------:R-:W-:Y:S02]  /*0860*/  ISETP.LT.U32.AND P0, PT, R88, 0x2, !P0 ;  /* 0x000000025800780c */ /* 0x000fe40004701070 */
[----:B------:R-:W-:Y:S02]  /*0870*/  ISETP.EQ.AND P1, PT, R10, RZ, P1 ;  /* 0x000000ff0a00720c */ /* 0x000fe40000f22270 */
[----:B------:R-:W-:Y:S02]  /*0880*/  SEL R2, RZ, 0x1, !P0 ;  /* 0x00000001ff027807 */ /* 0x000fe40004000000 */
[----:B------:R-:W-:-:S02]  /*0890*/  @P3 SEL R89, RZ, 0x1, P5 ;  /* 0x00000001ff593807 */ /* 0x000fc40002800000 */
[----:B------:R-:W-:Y:S01]  /*08a0*/  SEL R16, RZ, 0x1, !P1 ;  /* 0x00000001ff107807 */ /* 0x000fe20004800000 */
[----:B------:R1:W3:Y:S01]  /*08b0*/  @!UP1 SYNCS.EXCH.64 URZ, [UR8+0x88], UR4 ;  /* 0x00008804083f95b2 */ /* 0x0002e20008000100 */
[----:B------:R-:W-:Y:S01]  /*08c0*/  NOP ;  /* 0x0000000000007918 */ /* 0x000fe20000000000 */
[----:B------:R-:W-:Y:S02]  /*08d0*/  LOP3.LUT R89, R89, R2, RZ, 0xc0, !PT ;  /* 0x0000000259597212 */ /* 0x000fe400078ec0ff */
[----:B------:R-:W-:Y:S01]  /*08e0*/  SEL R16, R16, 0x2, P6 ;  /* 0x0000000210107807 */ /* 0x000fe20003000000 */
[----:B------:R1:W4:Y:S01]  /*08f0*/  @!UP2 SYNCS.EXCH.64 URZ, [UR9+0x60], UR6 ;  /* 0x00006006093fa5b2 */ /* 0x0003220008000100 */
[----:B------:R1:W0:Y:S01]  /*0900*/  @!UP3 SYNCS.EXCH.64 URZ, [UR9+0x68], UR6 ;  /* 0x00006806093fb5b2 */ /* 0x0002220008000100 */
[----:B------:R1:W0:Y:S01]  /*0910*/  @!UP4 SYNCS.EXCH.64 URZ, [UR9+0x70], UR6 ;  /* 0x00007006093fc5b2 */ /* 0x0002220008000100 */
[----:B------:R1:W0:Y:S01]  /*0920*/  @!UP5 SYNCS.EXCH.64 URZ, [UR9+0x78], UR6 ;  /* 0x00007806093fd5b2 */ /* 0x0002220008000100 */
[----:B------:R-:W-:Y:S01]  /*0930*/  NOP ;  /* 0x0000000000007918 */ /* 0x000fe20000000000 */
[----:B-12---:R-:W-:Y:S05]  /*0940*/  @!P2 BRA `(.L_x_3) ;  /* 0x000000000008a947 */ /* 0x006fea0003800000 */
[----:B0--34-:R-:W-:Y:S01]  /*0950*/  UCGABAR_ARV ;  /* 0x00000000000079c7 */ /* 0x019fe20008000000 */
[----:B------:R-:W-:Y:S05]  /*0960*/  BRA `(.L_x_4) ;  /* 0x0000000000047947 */ /* 0x000fea0003800000 */
.L_x_3:
[----:B0--34-:R-:W-:Y:S01]  /*0970*/  NOP ;  /* 0x0000000000007918 */ /* 0x019fe20000000000 */
.L_x_4:
[----:B------:R-:W-:Y:S01]  /*0980*/  ULDC.64 UR4, c[0x0][0x598] ;  /* 0x0001660000047ab9 */ /* 0x000fe20000000a00 */
[----:B------:R-:W-:Y:S01]  /*0990*/  ULDC.64 UR36, c[0x0][0x208] ;  /* 0x0000820000247ab9 */ /* 0x000fe20000000a00 */
[----:B------:R-:W-:-:S04]  /*09a0*/  ISETP.NE.U32.AND P0, PT, RZ, UR4, PT ;  /* 0x00000004ff007c0c */ /* 0x000fc8000bf05070 */
[----:B------:R-:W-:-:S13]  /*09b0*/  ISETP.NE.AND.EX P0, PT, RZ, UR5, PT, P0 ;  /* 0x00000005ff007c0c */ /* 0x000fda000bf05300 */
[----:B------:R-:W-:Y:S05]  /*09c0*/  @!P0 BRA `(.L_x_5) ;  /* 0x00000000001c8947 */ /* 0x000fea0003800000 */
[----:B------:R-:W0:Y:S02]  /*09d0*/  LDC.64 R8, c[0x0][0x598] ;  /* 0x00016600ff087b82 */ /* 0x000e240000000a00 */
[----:B0-----:R-:W2:Y:S02]  /*09e0*/  LDG.E.64 R8, desc[UR36][R8.64] ;  /* 0x0000002408087981 */ /* 0x001ea4000c1e1b00 */
[----:B--2---:R-:W-:-:S04]  /*09f0*/  ISETP.NE.U32.AND P0, PT, R8, RZ, PT ;  /* 0x000000ff0800720c */ /* 0x004fc80003f05070 */
[----:B------:R-:W-:-:S13]  /*0a00*/  ISETP.NE.AND.EX P0, PT, R9, RZ, PT, P0 ;  /* 0x000000ff0900720c */ /* 0x000fda0003f05300 */
[----:B------:R-:W-:Y:S05]  /*0a10*/  @!P0 BRA `(.L_x_5) ;  /* 0x0000000000088947 */ /* 0x000fea0003800000 */
[----:B------:R0:W5:Y:S01]  /*0a20*/  LD.E R90, desc[UR36][R8.64] ;  /* 0x00000024085a7980 */ /* 0x000162000c101900 */
[----:B------:R-:W-:Y:S05]  /*0a30*/  BRA `(.L_x_6) ;  /* 0x0000000000247947 */ /* 0x000fea0003800000 */
.L_x_5:
[----:B------:R-:W-:Y:S02]  /*0a40*/  ULDC.64 UR4, c[0x0][0x588] ;  /* 0x0001620000047ab9 */ /* 0x000fe40000000a00 */
[----:B------:R-:W-:-:S04]  /*0a50*/  ISETP.NE.U32.AND P0, PT, RZ, UR4, PT ;  /* 0x00000004ff007c0c */ /* 0x000fc8000bf05070 */
[----:B------:R-:W-:-:S13]  /*0a60*/  ISETP.NE.AND.EX P0, PT, RZ, UR5, PT, P0 ;  /* 0x00000005ff007c0c */ /* 0x000fda000bf05300 */
[----:B------:R-:W-:Y:S05]  /*0a70*/  @!P0 BRA `(.L_x_7) ;  /* 0x00000000000c8947 */ /* 0x000fea0003800000 */
[----:B------:R-:W0:Y:S02]  /*0a80*/  LDC.64 R90, c[0x0][0x588] ;  /* 0x00016200ff5a7b82 */ /* 0x000e240000000a00 */
[----:B0-----:R1:W5:Y:S01]  /*0a90*/  LDG.E R90, desc[UR36][R90.64] ;  /* 0x000000245a5a7981 */ /* 0x001362000c1e1900 */
[----:B------:R-:W-:Y:S05]  /*0aa0*/  BRA `(.L_x_6) ;  /* 0x0000000000087947 */ /* 0x000fea0003800000 */
.L_x_7:
[----:B------:R-:W-:Y:S02]  /*0ab0*/  ULDC UR4, c[0x0][0x580] ;  /* 0x0001600000047ab9 */ /* 0x000fe40000000800 */
[----:B------:R-:W-:-:S07]  /*0ac0*/  IMAD.U32 R90, RZ, RZ, UR4 ;  /* 0x00000004ff5a7e24 */ /* 0x000fce000f8e00ff */
.L_x_6:
[----:B------:R-:W-:Y:S02]  /*0ad0*/  ULDC.64 UR4, c[0x0][0x5a0] ;  /* 0x0001680000047ab9 */ /* 0x000fe40000000a00 */
[----:B------:R-:W-:-:S04]  /*0ae0*/  ISETP.NE.U32.AND P0, PT, RZ, UR4, PT ;  /* 0x00000004ff007c0c */ /* 0x000fc8000bf05070 */
[----:B------:R-:W-:-:S13]  /*0af0*/  ISETP.NE.AND.EX P0, PT, RZ, UR5, PT, P0 ;  /* 0x00000005ff007c0c */ /* 0x000fda000bf05300 */
[----:B------:R-:W-:Y:S05]  /*0b00*/  @!P0 BRA `(.L_x_8) ;  /* 0x00000000001c8947 */ /* 0x000fea0003800000 */
[----:B0-----:R-:W0:Y:S02]  /*0b10*/  LDC.64 R8, c[0x0][0x5a0] ;  /* 0x00016800ff087b82 */ /* 0x001e240000000a00 */
[----:B0-----:R-:W2:Y:S02]  /*0b20*/  LDG.E.64 R8, desc[UR36][R8.64] ;  /* 0x0000002408087981 */ /* 0x001ea4000c1e1b00 */
[----:B--2---:R-:W-:-:S04]  /*0b30*/  ISETP.NE.U32.AND P0, PT, R8, RZ, PT ;  /* 0x000000ff0800720c */ /* 0x004fc80003f05070 */
[----:B------:R-:W-:-:S13]  /*0b40*/  ISETP.NE.AND.EX P0, PT, R9, RZ, PT, P0 ;  /* 0x000000ff0900720c */ /* 0x000fda0003f05300 */
[----:B------:R-:W-:Y:S05]  /*0b50*/  @!P0 BRA `(.L_x_8) ;  /* 0x0000000000088947 */ /* 0x000fea0003800000 */
[----:B-1----:R0:W5:Y:S01]  /*0b60*/  LD.E R91, desc[UR36][R8.64] ;  /* 0x00000024085b7980 */ /* 0x002162000c101900 */
[----:B------:R-:W-:Y:S05]  /*0b70*/  BRA `(.L_x_9) ;  /* 0x0000000000247947 */ /* 0x000fea0003800000 */
.L_x_8:
[----:B------:R-:W-:Y:S02]  /*0b80*/  ULDC.64 UR4, c[0x0][0x590] ;  /* 0x0001640000047ab9 */ /* 0x000fe40000000a00 */
[----:B------:R-:W-:-:S04]  /*0b90*/  ISETP.NE.U32.AND P0, PT, RZ, UR4, PT ;  /* 0x00000004ff007c0c */ /* 0x000fc8000bf05070 */
[----:B------:R-:W-:-:S13]  /*0ba0*/  ISETP.NE.AND.EX P0, PT, RZ, UR5, PT, P0 ;  /* 0x00000005ff007c0c */ /* 0x000fda000bf05300 */
[----:B------:R-:W-:Y:S05]  /*0bb0*/  @!P0 BRA `(.L_x_10) ;  /* 0x00000000000c8947 */ /* 0x000fea0003800000 */
[----:B0-----:R-:W1:Y:S02]  /*0bc0*/  LDC.64 R8, c[0x0][0x590] ;  /* 0x00016400ff087b82 */ /* 0x001e640000000a00 */
[----:B-1----:R1:W5:Y:S01]  /*0bd0*/  LDG.E R91, desc[UR36][R8.64] ;  /* 0x00000024085b7981 */ /* 0x002362000c1e1900 */
[----:B------:R-:W-:Y:S05]  /*0be0*/  BRA `(.L_x_9) ;  /* 0x0000000000087947 */ /* 0x000fea0003800000 */
.L_x_10:
[----:B------:R-:W-:Y:S02]  /*0bf0*/  ULDC UR4, c[0x0][0x584] ;  /* 0x0001610000047ab9 */ /* 0x000fe40000000800 */
[----:B-1----:R-:W-:-:S07]  /*0c00*/  IMAD.U32 R91, RZ, RZ, UR4 ;  /* 0x00000004ff5b7e24 */ /* 0x002fce000f8e00ff */
.L_x_9:
[----:B------:R-:W2:Y:S01]  /*0c10*/  LDC R2, c[0x0][0x65c] ;  /* 0x00019700ff027b82 */ /* 0x000ea20000000800 */
[----:B------:R-:W-:Y:S01]  /*0c20*/  ULDC UR6, c[0x0][0x28c] ;  /* 0x0000a30000067ab9 */ /* 0x000fe20000000800 */
[----:B------:R-:W-:Y:S01]  /*0c30*/  ISETP.NE.AND P0, PT, R10, 0x2, PT ;  /* 0x000000020a00780c */ /* 0x000fe20003f05270 */
[----:B------:R-:W-:Y:S01]  /*0c40*/  UIADD3 UR6, UR6, 0x1f, URZ ;  /* 0x0000001f06067890 */ /* 0x000fe2000fffe03f */
[----:B01----:R-:W-:Y:S01]  /*0c50*/  IMAD.U32 R8, RZ, RZ, UR12 ;  /* 0x0000000cff087e24 */ /* 0x003fe2000f8e00ff */
[----:B------:R-:W-:Y:S01]  /*0c60*/  UMOV UR38, URZ ;  /* 0x0000003f00267c82 */ /* 0x000fe20008000000 */
[----:B------:R-:W-:Y:S01]  /*0c70*/  IMAD.MOV.U32 R9, RZ, RZ, RZ ;  /* 0x000000ffff097224 */ /* 0x000fe200078e00ff */
[----:B------:R-:W-:Y:S01]  /*0c80*/  USHF.R.S32.HI UR7, URZ, 0x1f, UR6 ;  /* 0x0000001f3f077899 */ /* 0x000fe20008011406 */
[----:B------:R-:W-:Y:S01]  /*0c90*/  UMOV UR39, URZ ;  /* 0x0000003f00277c82 */ /* 0x000fe20008000000 */
[----:B------:R-:W-:Y:S02]  /*0ca0*/  ULDC.64 UR8, c[0x0][0x650] ;  /* 0x0001940000087ab9 */ /* 0x000fe40000000a00 */
[----:B------:R-:W-:-:S04]  /*0cb0*/  ULEA.HI UR7, UR7, UR6, URZ, 0x5 ;  /* 0x0000000607077291 */ /* 0x000fc8000f8f283f */
[----:B------:R-:W-:Y:S01]  /*0cc0*/  USHF.R.S32.HI UR40, URZ, 0x5, UR7 ;  /* 0x000000053f287899 */ /* 0x000fe20008011407 */
[----:B--2---:R-:W-:-:S13]  /*0cd0*/  ISETP.NE.AND P1, PT, R2, 0x1, PT ;  /* 0x000000010200780c */ /* 0x004fda0003f25270 */
[----:B------:R-:W0:Y:S01]  /*0ce0*/  @P1 LDC R19, c[0x0][0x10] ;  /* 0x00000400ff131b82 */ /* 0x000e220000000800 */
[----:B------:R-:W-:Y:S02]  /*0cf0*/  @P1 IMAD.MOV.U32 R7, RZ, RZ, RZ ;  /* 0x000000ffff071224 */ /* 0x000fe400078e00ff */
[----:B------:R-:W-:-:S05]  /*0d00*/  @P1 IMAD.MOV.U32 R17, RZ, RZ, RZ ;  /* 0x000000ffff111224 */ /* 0x000fca00078e00ff */
[----:B------:R-:W1:Y:S01]  /*0d10*/  @!P1 LDC R11, c[0x0][0xc] ;  /* 0x00000300ff0b9b82 */ /* 0x000e620000000800 */
[----:B------:R-:W-:Y:S01]  /*0d20*/  ULDC UR4, c[0x0][0xc] ;  /* 0x0000030000047ab9 */ /* 0x000fe20000000800 */
[----:B------:R-:W-:Y:S02]  /*0d30*/  ULDC UR5, c[0x0][0x10] ;  /* 0x0000040000057ab9 */ /* 0x000fe40000000800 */
[----:B------:R-:W-:-:S04]  /*0d40*/  UIMAD.WIDE.U32 UR4, UR4, UR5, URZ ;  /* 0x00000005040472a5 */ /* 0x000fc8000f8e003f */
[----:B------:R-:W2:Y:S01]  /*0d50*/  LDC R2, c[0x0][0x14] ;  /* 0x00000500ff027b82 */ /* 0x000ea20000000800 */
[----:B0-----:R-:W-:-:S04]  /*0d60*/  @P1 IMAD.WIDE.U32 R18, R19, UR12, R6 ;  /* 0x0000000c13121c25 */ /* 0x001fc8000f8e0006 */
[----:B------:R-:W-:Y:S02]  /*0d70*/  @P1 IMAD.IADD R17, R19, 0x1, R17 ;  /* 0x0000000113111824 */ /* 0x000fe400078e0211 */
[----:B-1----:R-:W-:-:S04]  /*0d80*/  @!P1 IMAD.WIDE.U32 R8, R6, R11, R8 ;  /* 0x0000000b06089225 */ /* 0x002fc800078e0008 */
[----:B------:R-:W-:Y:S02]  /*0d90*/  @!P1 IMAD.MOV.U32 R18, RZ, RZ, R8 ;  /* 0x000000ffff129224 */ /* 0x000fe400078e0008 */
[----:B------:R-:W-:Y:S02]  /*0da0*/  @!P1 IMAD.MOV.U32 R17, RZ, RZ, R9 ;  /* 0x000000ffff119224 */ /* 0x000fe400078e0009 */
[----:B--2---:R-:W-:-:S04]  /*0db0*/  IMAD.WIDE.U32 R12, R2, UR4, RZ ;  /* 0x00000004020c7c25 */ /* 0x004fc8000f8e00ff */
[----:B------:R-:W-:Y:S01]  /*0dc0*/  IMAD R23, R2, UR5, RZ ;  /* 0x0000000502177c24 */ /* 0x000fe2000f8e02ff */
[----:B------:R0:W-:Y:S03]  /*0dd0*/  STL.64 [R1], R12 ;  /* 0x0000000c01007387 */ /* 0x0001e60000100a00 */
[----:B------:R-:W-:Y:S01]  /*0de0*/  IMAD.IADD R23, R13, 0x1, R23 ;  /* 0x000000010d177824 */ /* 0x000fe200078e0217 */
[----:B------:R-:W-:Y:S06]  /*0df0*/  @P0 BRA `(.L_x_11) ;  /* 0x0000000000200947 */ /* 0x000fec0003800000 */
[----:B------:R-:W-:Y:S01]  /*0e00*/  UISETP.GE.U32.AND UP0, UPT, UR40, 0x5, UPT ;  /* 0x000000052800788c */ /* 0x000fe2000bf06070 */
[----:B------:R-:W-:Y:S01]  /*0e10*/  IADD3 R18, P0, R18, R12, RZ ;  /* 0x0000000c12127210 */ /* 0x000fe20007f1e0ff */
[----:B------:R-:W-:Y:S01]  /*0e20*/  UIMAD.WIDE.U32 UR4, UR40, -0x33333333, URZ ;  /* 0xcccccccd280478a5 */ /* 0x000fe2000f8e003f */
[----:B------:R-:W-:-:S03]  /*0e30*/  UMOV UR39, URZ ;  /* 0x0000003f00277c82 */ /* 0x000fc60008000000 */
[----:B------:R-:W-:Y:S01]  /*0e40*/  USHF.R.U32.HI UR4, URZ, 0x2, UR5 ;  /* 0x000000023f047899 */ /* 0x000fe20008011605 */
[----:B------:R-:W-:-:S03]  /*0e50*/  IMAD.X R17, R23, 0x1, R17, P0 ;  /* 0x0000000117117824 */ /* 0x000fc600000e0611 */
[----:B------:R-:W-:Y:S02]  /*0e60*/  UIMAD UR38, UR4, -0x5, UR40 ;  /* 0xfffffffb042678a4 */ /* 0x000fe4000f8e0228 */
[----:B------:R-:W-:-:S12]  /*0e70*/  @UP0 ULOP3.LUT UR39, UR4, 0x1, URZ, 0xc0, !UPT ;  /* 0x0000000104270892 */ /* 0x000fd8000f8ec03f */
.L_x_11:
[----:B------:R-:W-:Y:S01]  /*0e80*/  ISETP.GE.U32.AND P0, PT, R18, UR8, PT ;  /* 0x0000000812007c0c */ /* 0x000fe2000bf06070 */
[----:B------:R-:W-:Y:S01]  /*0e90*/  IMAD.MOV.U32 R19, RZ, RZ, -0x1 ;  /* 0xffffffffff137424 */ /* 0x000fe200078e00ff */
[----:B------:R-:W-:Y:S01]  /*0ea0*/  PRMT R8, RZ, 0x7610, R8 ;  /* 0x00007610ff087816 */ /* 0x000fe20000000008 */
[----:B------:R-:W-:Y:S01]  /*0eb0*/  IMAD.MOV.U32 R22, RZ, RZ, -0x1 ;  /* 0xffffffffff167424 */ /* 0x000fe200078e00ff */
[----:B------:R-:W-:Y:S01]  /*0ec0*/  ISETP.GE.U32.AND.EX P0, PT, R17, UR9, PT, P0 ;  /* 0x0000000911007c0c */ /* 0x000fe2000bf06100 */
[----:B------:R-:W-:-:S12]  /*0ed0*/  IMAD.MOV.U32 R2, RZ, RZ, -0x1 ;  /* 0xffffffffff027424 */ /* 0x000fd800078e00ff */
[----:B------:R-:W-:Y:S05]  /*0ee0*/  @P0 BRA `(.L_x_12) ;  /* 0x00000004002c0947 */ /* 0x000fea0003800000 */
[----:B------:R-:W1:Y:S01]  /*0ef0*/  LDC.64 R26, c[0x0][0x628] ;  /* 0x00018a00ff1a7b82 */ /* 0x000e620000000a00 */
[----:B------:R-:W-:Y:S02]  /*0f00*/  IMAD.MOV.U32 R8, RZ, RZ, R18 ;  /* 0x000000ffff087224 */ /* 0x000fe400078e0012 */
[----:B------:R-:W-:-:S05]  /*0f10*/  IMAD.MOV.U32 R9, RZ, RZ, R17 ;  /* 0x000000ffff097224 */ /* 0x000fca00078e0011 */
[----:B------:R-:W2:Y:S08]  /*0f20*/  LDC R2, c[0x0][0x630] ;  /* 0x00018c00ff027b82 */ /* 0x000eb00000000800 */
[----:B------:R-:W3:Y:S01]  /*0f30*/  LDC.64 R28, c[0x0][0x620] ;  /* 0x00018800ff1c7b82 */ /* 0x000ee20000000a00 */
[----:B-1----:R-:W-:-:S04]  /*0f40*/  ISETP.NE.U32.AND P0, PT, R26, RZ, PT ;  /* 0x000000ff1a00720c */ /* 0x002fc80003f05070 */
[----:B------:R-:W-:-:S13]  /*0f50*/  ISETP.NE.AND.EX P0, PT, R27, RZ, PT, P0 ;  /* 0x000000ff1b00720c */ /* 0x000fda0003f05300 */
[----:B--23--:R-:W-:Y:S05]  /*0f60*/  @!P0 BRA `(.L_x_13) ;  /* 0x0000000000288947 */ /* 0x00cfea0003800000 */
[----:B0-----:R-:W0:Y:S02]  /*0f70*/  LDC R13, c[0x0][0x634] ;  /* 0x00018d00ff0d7b82 */ /* 0x001e240000000800 */
[----:B0-----:R-:W-:-:S05]  /*0f80*/  IADD3 R13, P0, R18, R13, RZ ;  /* 0x0000000d120d7210 */ /* 0x001fca0007f1e0ff */
[----:B------:R-:W-:-:S04]  /*0f90*/  IMAD.X R15, RZ, RZ, R17, P0 ;  /* 0x000000ffff0f7224 */ /* 0x000fc800000e0611 */
[----:B------:R-:W-:-:S04]  /*0fa0*/  IMAD.WIDE.U32 R8, R15, R26, RZ ;  /* 0x0000001a0f087225 */ /* 0x000fc800078e00ff */
[----:B------:R-:W-:-:S04]  /*0fb0*/  IMAD.WIDE.U32 R10, P0, R13, R27, R8 ;  /* 0x0000001b0d0a7225 */ /* 0x000fc80007800008 */
[----:B------:R-:W-:-:S04]  /*0fc0*/  IMAD.WIDE.U32 R8, R13, R26, RZ ;  /* 0x0000001a0d087225 */ /* 0x000fc800078e00ff */
[----:B------:R-:W-:Y:S01]  /*0fd0*/  IMAD.X R13, RZ, RZ, RZ, P0 ;  /* 0x000000ffff0d7224 */ /* 0x000fe200000e06ff */
[----:B------:R-:W-:Y:S01]  /*0fe0*/  IADD3 RZ, P0, R9, R10, RZ ;  /* 0x0000000a09ff7210 */ /* 0x000fe20007f1e0ff */
[----:B------:R-:W-:-:S04]  /*0ff0*/  IMAD.MOV.U32 R12, RZ, RZ, R11 ;  /* 0x000000ffff0c7224 */ /* 0x000fc800078e000b */
[----:B------:R-:W-:-:S08]  /*1000*/  IMAD.WIDE.U32.X R8, R15, R27, R12, P0 ;  /* 0x0000001b0f087225 */ /* 0x000fd000000e040c */
.L_x_13:
[----:B------:R-:W1:Y:S01]  /*1010*/  LDC.64 R32, c[0x0][0x640] ;  /* 0x00019000ff207b82 */ /* 0x000e620000000a00 */
[-C--:B------:R-:W-:Y:S01]  /*1020*/  SHF.R.U64 R30, R8, R2.reuse, R9 ;  /* 0x00000002081e7219 */ /* 0x080fe20000001209 */
[----:B------:R-:W-:Y:S01]  /*1030*/  IMAD.MOV.U32 R19, RZ, RZ, R17 ;  /* 0x000000ffff137224 */ /* 0x000fe200078e0011 */
[----:B------:R-:W-:Y:S01]  /*1040*/  SHF.R.U32.HI R2, RZ, R2, R9 ;  /* 0x00000002ff027219 */ /* 0x000fe20000011609 */
[----:B------:R-:W-:Y:S01]  /*1050*/  IMAD.MOV.U32 R26, RZ, RZ, 0x1 ;  /* 0x00000001ff1a7424 */ /* 0x000fe200078e00ff */
[----:B------:R-:W-:-:S03]  /*1060*/  IADD3 R11, P0, RZ, -R30, RZ ;  /* 0x8000001eff0b7210 */ /* 0x000fc60007f1e0ff */
[----:B------:R-:W2:Y:S02]  /*1070*/  LDC R10, c[0x0][0x618] ;  /* 0x00018600ff0a7b82 */ /* 0x000ea40000000800 */
[----:B------:R-:W-:-:S04]  /*1080*/  IMAD.X R9, RZ, RZ, ~R2, P0 ;  /* 0x000000ffff097224 */ /* 0x000fc800000e0e02 */
[-C--:B------:R-:W-:Y:S02]  /*1090*/  IMAD R2, R9, R28.reuse, RZ ;  /* 0x0000001c09027224 */ /* 0x080fe400078e02ff */
[----:B0-----:R-:W0:Y:S01]  /*10a0*/  LDC R13, c[0x0][0x608] ;  /* 0x00018200ff0d7b82 */ /* 0x001e220000000800 */
[----:B------:R-:W-:-:S04]  /*10b0*/  IMAD.WIDE.U32 R8, R11, R28, R18 ;  /* 0x0000001c0b087225 */ /* 0x000fc800078e0012 */
[----:B------:R-:W-:Y:S02]  /*10c0*/  IMAD R11, R11, R29, R2 ;  /* 0x0000001d0b0b7224 */ /* 0x000fe400078e0202 */
[----:B------:R-:W-:Y:S01]  /*10d0*/  IMAD.MOV.U32 R2, RZ, RZ, -0x1 ;  /* 0xffffffffff027424 */ /* 0x000fe200078e00ff */
[----:B------:R-:W3:Y:S01]  /*10e0*/  LDC R31, c[0x0][0x658] ;  /* 0x00019600ff1f7b82 */ /* 0x000ee20000000800 */
[----:B------:R-:W-:Y:S01]  /*10f0*/  IMAD.IADD R9, R9, 0x1, R11 ;  /* 0x0000000109097824 */ /* 0x000fe200078e020b */
[----:B-1----:R-:W-:-:S04]  /*1100*/  ISETP.NE.U32.AND P0, PT, R32, RZ, PT ;  /* 0x000000ff2000720c */ /* 0x002fc80003f05070 */
[----:B------:R-:W-:Y:S02]  /*1110*/  ISETP.NE.AND.EX P0, PT, R33, RZ, PT, P0 ;  /* 0x000000ff2100720c */ /* 0x000fe40003f05300 */
[----:B------:R-:W1:Y:S01]  /*1120*/  LDC R29, c[0x0][0x600] ;  /* 0x00018000ff1d7b82 */ /* 0x000e620000000800 */
[-CC-:B--2---:R-:W-:Y:S02]  /*1130*/  SHF.R.U64 R27, R8, R10.reuse, R9.reuse ;  /* 0x0000000a081b7219 */ /* 0x184fe40000001209 */
[----:B------:R-:W-:-:S05]  /*1140*/  SHF.R.U32.HI R8, RZ, R10, R9 ;  /* 0x0000000aff087219 */ /* 0x000fca0000011609 */
[----:B------:R-:W2:Y:S01]  /*1150*/  LDC R22, c[0x0][0x648] ;  /* 0x00019200ff167b82 */ /* 0x000ea20000000800 */
[-CC-:B0-----:R-:W-:Y:S02]  /*1160*/  SHF.R.U64 R34, R27, R13.reuse, R8.reuse ;  /* 0x0000000d1b227219 */ /* 0x181fe40000001208 */
[----:B------:R-:W-:-:S05]  /*1170*/  SHF.R.U32.HI R8, RZ, R13, R8 ;  /* 0x0000000dff087219 */ /* 0x000fca0000011608 */
[----:B------:R-:W0:Y:S01]  /*1180*/  LDC R24, c[0x0][0x638] ;  /* 0x00018e00ff187b82 */ /* 0x000e220000000800 */
[-CC-:B---3--:R-:W-:Y:S02]  /*1190*/  SHF.R.U64 R36, R34, R31.reuse, R8.reuse ;  /* 0x0000001f22247219 */ /* 0x188fe40000001208 */
[-C--:B------:R-:W-:Y:S02]  /*11a0*/  SHF.L.U32 R2, R2, R31.reuse, RZ ;  /* 0x0000001f02027219 */ /* 0x080fe400000006ff */
[----:B------:R-:W-:Y:S01]  /*11b0*/  SHF.R.U32.HI R9, RZ, R31, R8 ;  /* 0x0000001fff097219 */ /* 0x000fe20000011608 */
[----:B------:R-:W-:Y:S01]  /*11c0*/  IMAD.MOV.U32 R8, RZ, RZ, R36 ;  /* 0x000000ffff087224 */ /* 0x000fe200078e0024 */
[----:B------:R-:W-:Y:S01]  /*11d0*/  LOP3.LUT R15, RZ, R2, RZ, 0x33, !PT ;  /* 0x00000002ff0f7212 */ /* 0x000fe200078e33ff */
[----:B------:R-:W3:Y:S01]  /*11e0*/  LDC R28, c[0x0][0x610] ;  /* 0x00018400ff1c7b82 */ /* 0x000ee20000000800 */
[----:B------:R-:W-:Y:S05]  /*11f0*/  @!P0 BRA `(.L_x_14) ;  /* 0x0000000000288947 */ /* 0x000fea0003800000 */
[----:B------:R-:W4:Y:S02]  /*1200*/  LDC R13, c[0x0][0x64c] ;  /* 0x00019300ff0d7b82 */ /* 0x000f240000000800 */
[----:B----4-:R-:W-:-:S05]  /*1210*/  IADD3 R13, P0, R36, R13, RZ ;  /* 0x0000000d240d7210 */ /* 0x010fca0007f1e0ff */
        /* <DEDUP_REMOVED lines=8> */
.L_x_14:
[----:B--2---:R-:W-:Y:S01]  /*12a0*/  SHF.R.U64 R7, R8, R22, R9 ;  /* 0x0000001608077219 */ /* 0x004fe20000001209 */
[----:B-1----:R-:W-:Y:S01]  /*12b0*/  VIADD R8, R29, 0xffffffff ;  /* 0xffffffff1d087836 */ /* 0x002fe20000000000 */
[----:B------:R-:W-:Y:S01]  /*12c0*/  SHF.L.U32 R2, R26, R31, RZ ;  /* 0x0000001f1a027219 */ /* 0x000fe200000006ff */
[----:B------:R-:W-:Y:S01]  /*12d0*/  @P1 IMAD R21, R25, R20, R6 ;  /* 0x0000001419151224 */ /* 0x000fe200078e0206 */
[----:B------:R-:W-:Y:S01]  /*12e0*/  LOP3.LUT R15, R34, R15, RZ, 0xc0, !PT ;  /* 0x0000000f220f7212 */ /* 0x000fe200078ec0ff */
[----:B------:R-:W-:Y:S01]  /*12f0*/  IMAD.MOV R9, RZ, RZ, -R7 ;  /* 0x000000ffff097224 */ /* 0x000fe200078e0a07 */
[----:B------:R-:W-:-:S03]  /*1300*/  LOP3.LUT R8, R27, R8, RZ, 0xc0, !PT ;  /* 0x000000081b087212 */ /* 0x000fc600078ec0ff */
[----:B------:R-:W-:Y:S02]  /*1310*/  IMAD R6, R2, R7, R15 ;  /* 0x0000000702067224 */ /* 0x000fe400078e020f */
[----:B0-----:R-:W-:Y:S02]  /*1320*/  IMAD R2, R9, R24, R36 ;  /* 0x0000001809027224 */ /* 0x001fe400078e0224 */
[----:B---3--:R-:W-:Y:S02]  /*1330*/  IMAD R19, R6, R28, R21 ;  /* 0x0000001c06137224 */ /* 0x008fe400078e0215 */
[----:B------:R-:W-:Y:S02]  /*1340*/  IMAD R2, R2, R29, R8 ;  /* 0x0000001d02027224 */ /* 0x000fe400078e0208 */
[----:B------:R-:W-:-:S03]  /*1350*/  IMAD.MOV.U32 R6, RZ, RZ, 0x1 ;  /* 0x00000001ff067424 */ /* 0x000fc600078e00ff */
[----:B------:R-:W-:Y:S02]  /*1360*/  SEL R22, R2, R19, !P1 ;  /* 0x0000001302167207 */ /* 0x000fe40004800000 */
[----:B------:R-:W-:Y:S01]  /*1370*/  SEL R19, R19, R2, !P1 ;  /* 0x0000000213137207 */ /* 0x000fe20004800000 */
[----:B------:R-:W-:Y:S01]  /*1380*/  IMAD.MOV.U32 R2, RZ, RZ, R30 ;  /* 0x000000ffff027224 */ /* 0x000fe200078e001e */
[----:B------:R-:W-:-:S07]  /*1390*/  PRMT R8, R6, 0x7610, R8 ;  /* 0x0000761006087816 */ /* 0x000fce0000000008 */
.L_x_12:
[----:B------:R-:W-:Y:S05]  /*13a0*/  @!P2 BRA `(.L_x_15) ;  /* 0x00000000000ca947 */ /* 0x000fea0003800000 */
[----:B------:R-:W-:Y:S01]  /*13b0*/  UCGABAR_WAIT ;  /* 0x0000000000007dc7 */ /* 0x000fe20008000000 */
[----:B------:R-:W-:Y:S01]  /*13c0*/  CCTL.IVALL ;  /* 0x00000000ff00798f */ /* 0x000fe20002000000 */
[----:B------:R-:W-:Y:S05]  /*13d0*/  BRA `(.L_x_16) ;  /* 0x0000000000047947 */ /* 0x000fea0003800000 */
.L_x_15:
[----:B------:R-:W-:Y:S06]  /*13e0*/  BAR.SYNC.DEFER_BLOCKING 0x0 ;  /* 0x0000000000007b1d */ /* 0x000fec0000010000 */
.L_x_16:
[----:B------:R-:W-:Y:S05]  /*13f0*/  @!P4 BRA `(.L_x_17) ;  /* 0x000000540020c947 */ /* 0x000fea0003800000 */
[----:B------:R-:W-:-:S13]  /*1400*/  ISETP.GT.U32.AND P0, PT, R35, 0x1, PT ;  /* 0x000000012300780c */ /* 0x000fda0003f04070 */
[----:B------:R-:W-:Y:S05]  /*1410*/  @P0 EXIT ;  /* 0x000000000000094d */ /* 0x000fea0003800000 */
.L_x_18:
[----:B------:R-:W-:-:S08]  /*1420*/  NOP ;  /* 0x0000000000007918 */ /* 0x000fd00000000000 */
[----:B------:R-:W1:Y:S02]  /*1430*/  USETMAXREG.TRY_ALLOC.CTAPOOL UP0, 0xe8 ;  /* 0x000000e8000079c8 */ /* 0x000e640008000600 */
[----:B-1----:R-:W-:-:S13]  /*1440*/  PLOP3.LUT P0, PT, PT, PT, UP0, 0x80, 0x0 ;  /* 0x000000000000781c */ /* 0x002fda0003f0f008 */
[----:B------:R-:W-:Y:S05]  /*1450*/  @!P0 BRA `(.L_x_18) ;  /* 0xfffffffc00f08947 */ /* 0x000fea000383ffff */
[----:B------:R-:W-:-:S13]  /*1460*/  LOP3.LUT P0, RZ, R8, 0xff, RZ, 0xc0, !PT ;  /* 0x000000ff08ff7812 */ /* 0x000fda000780c0ff */
[----:B------:R-:W-:Y:S05]  /*1470*/  @!P0 EXIT ;  /* 0x000000000000894d */ /* 0x000fea0003800000 */
[----:B------:R-:W1:Y:S01]  /*1480*/  S2UR UR4, SR_CgaCtaId ;  /* 0x00000000000479c3 */ /* 0x000e620000008800 */
[----:B------:R-:W-:Y:S01]  /*1490*/  VIADD R14, R14, 0xffffffff ;  /* 0xffffffff0e0e7836 */ /* 0x000fe20000000000 */
[CC--:B------:R-:W-:Y:S01]  /*14a0*/  LEA.HI R4, R0.reuse, R3.reuse, RZ, 0x2 ;  /* 0x0000000300047211 */ /* 0x0c0fe200078f10ff */
[----:B------:R-:W-:Y:S01]  /*14b0*/  UMOV UR41, 0x400 ;  /* 0x0000040000297882 */ /* 0x000fe20000000000 */
[----:B------:R-:W-:Y:S01]  /*14c0*/  LEA.HI R0, R0, R3, RZ, 0x5 ;  /* 0x0000000300007211 */ /* 0x000fe200078f28ff */
[----:B------:R-:W-:Y:S01]  /*14d0*/  UISETP.LT.AND UP0, UPT, UR40, 0x1, UPT ;  /* 0x000000012800788c */ /* 0x000fe2000bf01270 */
[----:B------:R-:W-:Y:S01]  /*14e0*/  R2UR UR42, R14 ;  /* 0x000000000e2a72ca */ /* 0x000fe200000e0000 */
[----:B------:R-:W-:Y:S01]  /*14f0*/  ULDC UR6, c[0x0][0x284] ;  /* 0x0000a10000067ab9 */ /* 0x000fe20000000800 */
[--C-:B------:R-:W-:Y:S01]  /*1500*/  SHF.R.S32.HI R92, RZ, 0x2, R4.reuse ;  /* 0x00000002ff5c7819 */ /* 0x100fe20000011404 */
[----:B------:R-:W-:Y:S01]  /*1510*/  USEL UR43, UR40, 0x1, UP0 ;  /* 0x00000001282b7887 */ /* 0x000fe20008000000 */
[----:B------:R-:W-:Y:S01]  /*1520*/  SHF.R.S32.HI R5, RZ, 0x1f, R4 ;  /* 0x0000001fff057819 */ /* 0x000fe20000011404 */
[----:B------:R-:W-:Y:S01]  /*1530*/  USHF.L.U32 UR46, UR40, 0x1, URZ ;  /* 0x00000001282e7899 */ /* 0x000fe2000800063f */
[----:B------:R-:W-:Y:S01]  /*1540*/  LOP3.LUT R94, R4, 0xfffffffc, RZ, 0xc0, !PT ;  /* 0xfffffffc045e7812 */ /* 0x000fe200078ec0ff */
[----:B------:R-:W-:Y:S01]  /*1550*/  UIADD3 UR43, -UR43, UR40, URZ ;  /* 0x000000282b2b7290 */ /* 0x000fe2000fffe13f */
[----:B------:R-:W-:-:S02]  /*1560*/  LEA.HI R5, R5, R92, RZ, 0x3 ;  /* 0x0000005c05057211 */ /* 0x000fc400078f18ff */
[----:B------:R-:W-:Y:S01]  /*1570*/  ISETP.NE.AND P0, PT, R14, RZ, PT ;  /* 0x000000ff0e00720c */ /* 0x000fe20003f05270 */
[----:B------:R-:W-:Y:S01]  /*1580*/  IMAD.IADD R94, R3, 0x1, -R94 ;  /* 0x00000001035e7824 */ /* 0x000fe200078e0a5e */
[----:B------:R-:W-:Y:S01]  /*1590*/  LOP3.LUT R5, R5, 0xfffffff8, RZ, 0xc0, !PT ;  /* 0xfffffff805057812 */ /* 0x000fe200078ec0ff */
[----:B------:R-:W-:Y:S01]  /*15a0*/  USHF.L.U32 UR42, UR42, 0x3, URZ ;  /* 0x000000032a2a7899 */ /* 0x000fe2000800063f */
[----:B------:R-:W-:Y:S02]  /*15b0*/  LOP3.LUT R102, R16, 0x1, RZ, 0xfc, !PT ;  /* 0x0000000110667812 */ /* 0x000fe400078efcff */
[----:B------:R-:W-:Y:S01]  /*15c0*/  SEL R103, RZ, 0x1, P0 ;  /* 0x00000001ff677807 */ /* 0x000fe20000000000 */
[----:B------:R-:W-:Y:S01]  /*15d0*/  IMAD.IADD R92, R92, 0x1, -R5 ;  /* 0x000000015c5c7824 */ /* 0x000fe200078e0a05 */
[----:B-1----:R-:W-:Y:S01]  /*15e0*/  ULEA UR41, UR4, UR41, 0x18 ;  /* 0x0000002904297291 */ /* 0x002fe2000f8ec03f */
[----:B------:R-:W-:Y:S01]  /*15f0*/  SHF.R.S32.HI R5, RZ, 0x5, R0 ;  /* 0x00000005ff057819 */ /* 0x000fe20000011400 */
[----:B------:R-:W-:-:S02]  /*1600*/  IMAD.U32 R96, RZ, RZ, UR42 ;  /* 0x0000002aff607e24 */ /* 0x000fc4000f8e00ff */
[----:B------:R-:W-:Y:S01]  /*1610*/  UIADD3 UR47, UR41, 0x60, URZ ;  /* 0x00000060292f7890 */ /* 0x000fe2000fffe03f */
[--C-:B------:R-:W-:Y:S01]  /*1620*/  SHF.R.S32.HI R93, RZ, 0x1f, R92.reuse ;  /* 0x0000001fff5d7819 */ /* 0x100fe2000001145c */
[----:B------:R-:W-:Y:S01]  /*1630*/  UIADD3 UR4, UR41, 0x180, URZ ;  /* 0x0000018029047890 */ /* 0x000fe2000fffe03f */
[C-C-:B------:R-:W-:Y:S01]  /*1640*/  IMAD R99, R5.reuse, -0x10, -R92.reuse ;  /* 0xfffffff005637824 */ /* 0x140fe200078e0a5c */
[----:B------:R-:W-:Y:S01]  /*1650*/  UIADD3 UR5, UR41, 0x5180, URZ ;  /* 0x0000518029057890 */ /* 0x000fe2000fffe03f */
[C---:B------:R-:W-:Y:S01]  /*1660*/  LOP3.LUT R98, R96.reuse, 0x8, RZ, 0xc0, !PT ;  /* 0x0000000860627812 */ /* 0x040fe200078ec0ff */
[----:B------:R-:W-:Y:S01]  /*1670*/  USHF.R.U32.HI UR4, URZ, 0x4, UR4 ;  /* 0x000000043f047899 */ /* 0x000fe20008011604 */
[----:B------:R-:W-:Y:S01]  /*1680*/  IMAD.U32 R95, RZ, RZ, UR47 ;  /* 0x0000002fff5f7e24 */ /* 0x000fe2000f8e00ff */
[----:B------:R-:W-:Y:S01]  /*1690*/  USHF.R.U32.HI UR5, URZ, 0x4, UR5 ;  /* 0x000000043f057899 */ /* 0x000fe20008011605 */
[----:B------:R-:W-:Y:S01]  /*16a0*/  IMAD.WIDE R92, R5, 0x10, R92 ;  /* 0x00000010055c7825 */ /* 0x000fe200078e025c */
[----:B------:R-:W-:Y:S01]  /*16b0*/  ULOP3.LUT UR4, UR4, 0x3fff, URZ, 0xc0, !UPT ;  /* 0x00003fff04047892 */ /* 0x000fe2000f8ec03f */
[----:B------:R-:W-:Y:S01]  /*16c0*/  LOP3.LUT R96, R96, 0x8, RZ, 0xc, !PT ;  /* 0x0000000860607812 */ /* 0x000fe200078e0cff */
[----:B------:R-:W-:Y:S01]  /*16d0*/  ULOP3.LUT UR5, UR5, 0x3fff, URZ, 0xc0, !UPT ;  /* 0x00003fff05057892 */ /* 0x000fe2000f8ec03f */
[----:B------:R-:W-:Y:S01]  /*16e0*/  VIADD R97, R95, UR42 ;  /* 0x0000002a5f617c36 */ /* 0x000fe20008000000 */
[----:B------:R-:W-:Y:S01]  /*16f0*/  LOP3.LUT R98, R98, 0x18, RZ, 0x3c, !PT ;  /* 0x0000001862627812 */ /* 0x000fe200078e3cff */
[----:B------:R-:W-:Y:S01]  /*1700*/  VIADD R99, R99, UR6 ;  /* 0x0000000663637c36 */ /* 0x000fe20008000000 */
[----:B------:R-:W-:-:S02]  /*1710*/  ULOP3.LUT UR44, UR4, 0x10000, URZ, 0xfc, !UPT ;  /* 0x00010000042c7892 */ /* 0x000fc4000f8efc3f */
[----:B------:R-:W-:-:S12]  /*1720*/  ULOP3.LUT UR45, UR5, 0x10000, URZ, 0xfc, !UPT ;  /* 0x00010000052d7892 */ /* 0x000fd8000f8efc3f */
.L_x_166:
[----:B------:R-:W-:Y:S01]  /*1730*/  SHF.L.U32 R0, R103, 0x1f, RZ ;  /* 0x0000001f67007819 */ /* 0x000fe200000006ff */
[----:B------:R-:W-:Y:S02]  /*1740*/  ULDC UR4, c[0x0][0x28c] ;  /* 0x0000a30000047ab9 */ /* 0x000fe40000000800 */
[----:B------:R-:W-:Y:S01]  /*1750*/  ISETP.LT.AND P1, PT, RZ, UR4, PT ;  /* 0x00000004ff007c0c */ /* 0x000fe2000bf21270 */
[----:B------:R-:W1:Y:S02]  /*1760*/  SYNCS.PHASECHK.TRANS64.TRYWAIT P0, [R95+UR42], R0 ;  /* 0x000000005f0075a7 */ /* 0x000e64000800016a */
[----:B-1-34-:R-:W-:Y:S10]  /*1770*/  @!P0 BRA `(.L_x_19) ;  /* 0x0000006000788947 */ /* 0x01aff40003800000 */
.L_x_189:
[----:B------:R-:W-:Y:S05]  /*1780*/  @P1 BRA `(.L_x_20) ;  /* 0x0000000000401947 */ /* 0x000fea0003800000 */
[----:B-1----:R-:W-:Y:S01]  /*1790*/  MOV R0, 0x0 ;  /* 0x0000000000007802 */ /* 0x002fe20000000f00 */
[----:B------:R-:W-:Y:S01]  /*17a0*/  ULDC.64 UR4, c[0x4][0x68] ;  /* 0x01001a0000047ab9 */ /* 0x000fe20000000a00 */
[----:B------:R-:W-:Y:S01]  /*17b0*/  ULDC.64 UR6, c[0x4][0x8] ;  /* 0x0100020000067ab9 */ /* 0x000fe20000000a00 */
[----:B------:R-:W-:Y:S01]  /*17c0*/  IMAD.U32 R4, RZ, RZ, UR4 ;  /* 0x00000004ff047e24 */ /* 0x000fe2000f8e00ff */
[----:B------:R1:W2:Y:S01]  /*17d0*/  LDC.64 R14, c[0x4][R0] ;  /* 0x01000000000e7b82 */ /* 0x0002a20000000a00 */
[----:B------:R-:W-:Y:S01]  /*17e0*/  IMAD.U32 R5, RZ, RZ, UR5 ;  /* 0x00000005ff057e24 */ /* 0x000fe2000f8e00ff */
[----:B------:R-:W-:Y:S01]  /*17f0*/  ULDC.64 UR4, c[0x4][0x70] ;  /* 0x01001c0000047ab9 */ /* 0x000fe20000000a00 */
[----:B------:R-:W-:Y:S02]  /*1800*/  IMAD.U32 R10, RZ, RZ, UR6 ;  /* 0x00000006ff0a7e24 */ /* 0x000fe4000f8e00ff */
[----:B------:R-:W-:Y:S02]  /*1810*/  IMAD.U32 R6, RZ, RZ, UR4 ;  /* 0x00000004ff067e24 */ /* 0x000fe4000f8e00ff */
[----:B------:R-:W-:-:S02]  /*1820*/  IMAD.U32 R7, RZ, RZ, UR5 ;  /* 0x00000005ff077e24 */ /* 0x000fc4000f8e00ff */
[----:B------:R-:W-:Y:S02]  /*1830*/  IMAD.U32 R11, RZ, RZ, UR7 ;  /* 0x00000007ff0b7e24 */ /* 0x000fe4000f8e00ff */
[----:B------:R-:W-:Y:S02]  /*1840*/  IMAD.MOV.U32 R8, RZ, RZ, 0x1e1 ;  /* 0x000001e1ff087424 */ /* 0x000fe400078e00ff */
[----:B0-----:R-:W-:Y:S02]  /*1850*/  IMAD.MOV.U32 R12, RZ, RZ, 0x1 ;  /* 0x00000001ff0c7424 */ /* 0x001fe400078e00ff */
[----:B-1----:R-:W-:-:S07]  /*1860*/  IMAD.MOV.U32 R13, RZ, RZ, RZ ;  /* 0x000000ffff0d7224 */ /* 0x002fce00078e00ff */
[----:B------:R-:W-:-:S07]  /*1870*/  LEPC R20, `(.L_x_20) ;  /* 0x000000001014794e */ /* 0x000fce0000000000 */
[----:B--2--5:R-:W-:Y:S05]  /*1880*/  CALL.ABS.NOINC R14 ;  /* 0x000000000e007343 */ /* 0x024fea0003c00000 */
.L_x_20:
[----:B------:R-:W-:-:S13]  /*1890*/  ISETP.NE.AND P0, PT, R102, 0x3, PT ;  /* 0x000000036600780c */ /* 0x000fda0003f05270 */
[----:B------:R-:W-:Y:S05]  /*18a0*/  @!P0 BRA `(.L_x_21) ;  /* 0x0000000000048947 */ /* 0x000fea0003800000 */
[----:B------:R-:W-:Y:S01]  /*18b0*/  BPT.TRAP 0x1 ;  /* 0x000000040000795c */ /* 0x000fe20000300000 */
.L_x_21:
[----:B------:R-:W-:Y:S02]  /*18c0*/  IMAD.U32 R3, RZ, RZ, UR38 ;  /* 0x00000026ff037e24 */ /* 0x000fe4000f8e00ff */
[----:B-1----:R-:W-:-:S03]  /*18d0*/  IMAD.U32 R0, RZ, RZ, UR39 ;  /* 0x00000027ff007e24 */ /* 0x002fc6000f8e00ff */
[----:B------:R-:W-:Y:S02]  /*18e0*/  LEA R3, R3, UR41, 0x3 ;  /* 0x0000002903037c11 */ /* 0x000fe4000f8e18ff */
[----:B------:R-:W-:-:S04]  /*18f0*/  SHF.L.U32 R0, R0, 0x1f, RZ ;  /* 0x0000001f00007819 */ /* 0x000fc800000006ff */
[----:B------:R1:W2:Y:S01]  /*1900*/  SYNCS.PHASECHK.TRANS64.TRYWAIT P1, [R3+URZ], R0 ;  /* 0x00000000030075a7 */ /* 0x0002a2000802017f */
[----:B------:R-:W-:Y:S05]  /*1910*/  @!P0 BRA `(.L_x_22) ;  /* 0x0000000000048947 */ /* 0x000fea0003800000 */
[----:B------:R-:W-:Y:S01]  /*1920*/  BPT.TRAP 0x1 ;  /* 0x000000040000795c */ /* 0x000fe20000300000 */
.L_x_22:
[----:B--2---:R-:W-:Y:S05]  /*1930*/  @P1 BRA `(.L_x_23) ;  /* 0x0000000000081947 */ /* 0x004fea0003800000 */
[----:B------:R-:W2:Y:S02]  /*1940*/  SYNCS.PHASECHK.TRANS64.TRYWAIT P1, [R3+URZ], R0 ;  /* 0x00000000030075a7 */ /* 0x000ea4000802017f */
[----:B--2---:R-:W-:Y:S05]  /*1950*/  @!P1 BRA `(.L_x_24) ;  /* 0x0000006000149947 */ /* 0x004fea0003800000 */
.L_x_23:
[----:B------:R-:W-:Y:S05]  /*1960*/  WARPSYNC.ALL ;  /* 0x0000000000007948 */ /* 0x000fea0003800000 */
[----:B------:R-:W-:Y:S01]  /*1970*/  ULEA UR4, UR38, UR44, 0x8 ;  /* 0x0000002c26047291 */ /* 0x000fe2000f8e403f */
[----:B------:R-:W-:Y:S01]  /*1980*/  WARPGROUP.ARRIVE ;  /* 0x00000000000079c5 */ /* 0x000fe20000000000 */
[----:B------:R-:W-:Y:S01]  /*1990*/  ULEA UR6, UR38, UR45, 0x9 ;  /* 0x0000002d26067291 */ /* 0x000fe2000f8e483f */
[----:B-12---:R-:W-:Y:S01]  /*19a0*/  IMAD.U32 R0, RZ, RZ, UR43 ;  /* 0x0000002bff007e24 */ /* 0x006fe2000f8e00ff */
[----:B------:R-:W-:Y:S01]  /*19b0*/  UMOV UR5, 0x80000020 ;  /* 0x8000002000057882 */ /* 0x000fe20000000000 */
[----:B------:R-:W-:-:S03]  /*19c0*/  UMOV UR7, 0x80000020 ;  /* 0x8000002000077882 */ /* 0x000fc60000000000 */
[----:B------:R-:W-:-:S03]  /*19d0*/  ISETP.GE.AND P1, PT, R0, 0x1, PT ;  /* 0x000000010000780c */ /* 0x000fc60003f26270 */
[----:B------:R-:W-:Y:S01]  /*19e0*/  HGMMA.64x128x16.F32 R24, gdesc[UR4], RZ, !UPT, gsb0 ;  /* 0x01e00000041879f0 */ /* 0x000fe2000c0008ff */
[----:B------:R-:W-:Y:S02]  /*19f0*/  UIADD3 UR4, UR4, 0x2, URZ ;  /* 0x0000000204047890 */ /* 0x000fe4000fffe03f */
[----:B------:R-:W-:Y:S01]  /*1a00*/  UIADD3 UR6, UR6, 0x2, URZ ;  /* 0x0000000206067890 */ /* 0x000fe2000fffe03f */
[----:B------:R-:W-:Y:S01]  /*1a10*/  UMOV UR5, 0x80000020 ;  /* 0x8000002000057882 */ /* 0x000fe20000000000 */
[----:B------:R-:W-:Y:S01]  /*1a20*/  UMOV UR7, 0x80000020 ;  /* 0x8000002000077882 */ /* 0x000fe20000000000 */
[----:B------:R-:W-:Y:S02]  /*1a30*/  WARPGROUP.DEPBAR.LE gsb0, 0x0 ;  /* 0x00008000000079c5 */ /* 0x000fe40000010000 */
[----:B------:R-:W-:-:S06]  /*1a40*/  WARPGROUP.ARRIVE ;  /* 0x00000000000079c5 */ /* 0x000fcc0000000000 */
[----:B------:R-:W-:Y:S03]  /*1a50*/  HGMMA.64x128x16.F32 R24, gdesc[UR4], R24, gsb0 ;  /* 0x01e00000041879f0 */ /* 0x000fe60008000818 */
[----:B------:R-:W-:Y:S02]  /*1a60*/  WARPGROUP.DEPBAR.LE gsb0, 0x0 ;  /* 0x00008000000079c5 */ /* 0x000fe40000010000 */
[----:B------:R-:W-:Y:S05]  /*1a70*/  @!P1 BRA `(.L_x_25) ;  /* 0x0000000000d49947 */ /* 0x000fea0003800000 */
[----:B------:R-:W-:Y:S01]  /*1a80*/  UIADD3 UR4, UR38, 0x1, URZ ;  /* 0x0000000126047890 */ /* 0x000fe2000fffe03f */
[----:B------:R-:W-:Y:S02]  /*1a90*/  IMAD.U32 R0, RZ, RZ, UR43 ;  /* 0x0000002bff007e24 */ /* 0x000fe4000f8e00ff */
[----:B------:R-:W-:Y:S01]  /*1aa0*/  IMAD.U32 R3, RZ, RZ, UR38 ;  /* 0x00000026ff037e24 */ /* 0x000fe2000f8e00ff */
[----:B------:R-:W-:-:S04]  /*1ab0*/  UISETP.NE.AND UP0, UPT, UR4, 0x5, UPT ;  /* 0x000000050400788c */ /* 0x000fc8000bf05270 */
[----:B------:R-:W-:Y:S02]  /*1ac0*/  USEL UR5, URZ, 0x1, UP0 ;  /* 0x000000013f057887 */ /* 0x000fe40008000000 */
[----:B------:R-:W-:Y:S02]  /*1ad0*/  USEL UR8, UR4, URZ, UP0 ;  /* 0x0000003f04087287 */ /* 0x000fe40008000000 */
[----:B------:R-:W-:-:S06]  /*1ae0*/  ULOP3.LUT UR5, UR39, UR5, URZ, 0x3c, !UPT ;  /* 0x0000000527057292 */ /* 0x000fcc000f8e3c3f */
[----:B------:R-:W-:-:S07]  /*1af0*/  IMAD.U32 R6, RZ, RZ, UR5 ;  /* 0x00000005ff067e24 */ /* 0x000fce000f8e00ff */
.L_x_32:
[----:B------:R-:W-:Y:S05]  /*1b00*/  @!P0 BRA `(.L_x_26) ;  /* 0x0000000000048947 */ /* 0x000fea0003800000 */
[----:B------:R-:W-:Y:S01]  /*1b10*/  BPT.TRAP 0x1 ;  /* 0x000000040000795c */ /* 0x000fe20000300000 */
.L_x_26:
[----:B------:R-:W-:Y:S01]  /*1b20*/  ULEA UR4, UR8, UR41, 0x3 ;  /* 0x0000002908047291 */ /* 0x000fe2000f8e183f */
[----:B------:R-:W-:-:S08]  /*1b30*/  SHF.L.U32 R4, R6, 0x1f, RZ ;  /* 0x0000001f06047819 */ /* 0x000fd000000006ff */
[----:B------:R1:W2:Y:S01]  /*1b40*/  SYNCS.PHASECHK.TRANS64.TRYWAIT P1, [UR4], R4 ;  /* 0x00000004ff0075a7 */ /* 0x0002a20008020144 */
[----:B------:R-:W-:Y:S05]  /*1b50*/  @!P0 BRA `(.L_x_27) ;  /* 0x0000000000048947 */ /* 0x000fea0003800000 */
[----:B------:R-:W-:Y:S01]  /*1b60*/  BPT.TRAP 0x1 ;  /* 0x000000040000795c */ /* 0x000fe20000300000 */
.L_x_27:
[----:B--2---:R-:W-:Y:S05]  /*1b70*/  @P1 BRA `(.L_x_28) ;  /* 0x0000000000081947 */ /* 0x004fea0003800000 */
[----:B------:R-:W2:Y:S02]  /*1b80*/  SYNCS.PHASECHK.TRANS64.TRYWAIT P1, [UR4], R4 ;  /* 0x00000004ff0075a7 */ /* 0x000ea40008020144 */
[----:B--2---:R-:W-:Y:S05]  /*1b90*/  @!P1 BRA `(.L_x_29) ;  /* 0x0000005c00989947 */ /* 0x004fea0003800000 */
.L_x_28:
[----:B------:R-:W-:Y:S01]  /*1ba0*/  ULEA UR4, UR8, UR44, 0x8 ;  /* 0x0000002c08047291 */ /* 0x000fe2000f8e403f */
[----:B------:R-:W-:Y:S01]  /*1bb0*/  WARPGROUP.ARRIVE ;  /* 0x00000000000079c5 */ /* 0x000fe20000000000 */
[----:B------:R-:W-:Y:S01]  /*1bc0*/  ULEA UR6, UR8, UR45, 0x9 ;  /* 0x0000002d08067291 */ /* 0x000fe2000f8e483f */
[----:B------:R-:W-:Y:S01]  /*1bd0*/  UMOV UR5, 0x80000020 ;  /* 0x8000002000057882 */ /* 0x000fe20000000000 */
[----:B------:R-:W-:-:S07]  /*1be0*/  UMOV UR7, 0x80000020 ;  /* 0x8000002000077882 */ /* 0x000fce0000000000 */
[----:B------:R-:W-:Y:S01]  /*1bf0*/  HGMMA.64x128x16.F32 R24, gdesc[UR4], R24, gsb0 ;  /* 0x01e00000041879f0 */ /* 0x000fe20008000818 */
        /* <DEDUP_REMOVED lines=9> */
[----:B------:R-:W-:Y:S01]  /*1c90*/  BPT.TRAP 0x1 ;  /* 0x000000040000795c */ /* 0x000fe20000300000 */
.L_x_30:
[----:B------:R-:W-:-:S13]  /*1ca0*/  ISETP.NE.AND P1, PT, R89, RZ, PT ;  /* 0x000000ff5900720c */ /* 0x000fda0003f25270 */
[----:B-12---:R-:W-:-:S05]  /*1cb0*/  @P1 LEA R4, R3, UR41, 0x3 ;  /* 0x0000002903041c11 */ /* 0x006fca000f8e18ff */
[----:B------:R-:W-:-:S05]  /*1cc0*/  @P1 VIADD R5, R4, 0x28 ;  /* 0x0000002804051836 */ /* 0x000fca0000000000 */
[----:B------:R-:W-:-:S04]  /*1cd0*/  @P1 PRMT R5, R88, 0x654, R5 ;  /* 0x0000065458051816 */ /* 0x000fc80000000005 */
[----:B------:R1:W-:Y:S01]  /*1ce0*/  @P1 SYNCS.ARRIVE.TRANS64.RED.A1T0 RZ, [R5+URZ], RZ ;  /* 0x000000ff05ff19a7 */ /* 0x0003e2000810043f */
[----:B------:R-:W-:-:S13]  /*1cf0*/  ISETP.GT.U32.AND P1, PT, R16, 0x1, PT ;  /* 0x000000011000780c */ /* 0x000fda0003f24070 */
[----:B-1----:R-:W-:Y:S05]  /*1d00*/  @P1 BRA `(.L_x_31) ;  /* 0x0000000000041947 */ /* 0x002fea0003800000 */
[----:B------:R-:W-:Y:S01]  /*1d10*/  BPT.TRAP 0x1 ;  /* 0x000000040000795c */ /* 0x000fe20000300000 */
.L_x_31:
[----:B------:R-:W-:Y:S01]  /*1d20*/  UIADD3 UR8, UR8, 0x1, URZ ;  /* 0x0000000108087890 */ /* 0x000fe2000fffe03f */
[C---:B------:R-:W-:Y:S01]  /*1d30*/  ISETP.GT.AND P2, PT, R0.reuse, 0x1, PT ;  /* 0x000000010000780c */ /* 0x040fe20003f44270 */
[----:B------:R-:W-:Y:S02]  /*1d40*/  VIADD R3, R3, 0x1 ;  /* 0x0000000103037836 */ /* 0x000fe40000000000 */
[----:B------:R-:W-:Y:S01]  /*1d50*/  UISETP.NE.AND UP0, UPT, UR8, 0x5, UPT ;  /* 0x000000050800788c */ /* 0x000fe2000bf05270 */
[----:B------:R-:W-:Y:S02]  /*1d60*/  VIADD R0, R0, 0xffffffff ;  /* 0xffffffff00007836 */ /* 0x000fe40000000000 */
[C---:B------:R-:W-:Y:S01]  /*1d70*/  ISETP.NE.AND P1, PT, R3.reuse, 0x5, PT ;  /* 0x000000050300780c */ /* 0x040fe20003f25270 */
[----:B------:R-:W-:Y:S02]  /*1d80*/  USEL UR4, URZ, 0x1, UP0 ;  /* 0x000000013f047887 */ /* 0x000fe40008000000 */
[----:B------:R-:W-:Y:S01]  /*1d90*/  USEL UR8, UR8, URZ, UP0 ;  /* 0x0000003f08087287 */ /* 0x000fe20008000000 */
[----:B------:R-:W-:-:S03]  /*1da0*/  SEL R3, R3, RZ, P1 ;  /* 0x000000ff03037207 */ /* 0x000fc60000800000 */
[----:B------:R-:W-:Y:S01]  /*1db0*/  LOP3.LUT R6, R6, UR4, RZ, 0x3c, !PT ;  /* 0x0000000406067c12 */ /* 0x000fe2000f8e3cff */
[----:B------:R-:W-:Y:S07]  /*1dc0*/  @P2 BRA `(.L_x_32) ;  /* 0xfffffffc004c2947 */ /* 0x000fee000383ffff */
.L_x_25:
[----:B------:R-:W1:Y:S01]  /*1dd0*/  LDC R0, c[0x0][0x28c] ;  /* 0x0000a300ff007b82 */ /* 0x000e620000000800 */
[----:B------:R2:W-:Y:S01]  /*1de0*/  SYNCS.ARRIVE.TRANS64.A1T0 RZ, [R96+UR47], RZ ;  /* 0x000000ff60ff79a7 */ /* 0x0005e2000810002f */
[----:B-1----:R-:W-:-:S13]  /*1df0*/  ISETP.GE.AND P1, PT, R0, 0x1, PT ;  /* 0x000000010000780c */ /* 0x002fda0003f26270 */
[----:B--2---:R-:W-:Y:S05]  /*1e00*/  @!P1 BRA `(.L_x_33) ;  /* 0x0000000000449947 */ /* 0x004fea0003800000 */
[----:B------:R-:W-:Y:S05]  /*1e10*/  @!P0 BRA `(.L_x_34) ;  /* 0x0000000000048947 */ /* 0x000fea0003800000 */
[----:B------:R-:W-:Y:S01]  /*1e20*/  BPT.TRAP 0x1 ;  /* 0x000000040000795c */ /* 0x000fe20000300000 */
.L_x_34:
[----:B------:R-:W-:-:S13]  /*1e30*/  ISETP.NE.AND P0, PT, R89, RZ, PT ;  /* 0x000000ff5900720c */ /* 0x000fda0003f05270 */
[----:B------:R-:W-:-:S05]  /*1e40*/  VOTEU.ANY UP0, P0 ;  /* 0x00000000003f7886 */ /* 0x000fca0000000100 */
[----:B------:R-:W-:-:S06]  /*1e50*/  @UP0 UIADD3 UR4, UR43, UR38, URZ ;  /* 0x000000262b040290 */ /* 0x000fcc000fffe03f */
[----:B------:R-:W-:Y:S02]  /*1e60*/  IMAD.U32 R4, RZ, RZ, UR4 ;  /* 0x00000004ff047e24 */ /* 0x000fe4000f8e00ff */
[----:B------:R-:W-:Y:S02]  /*1e70*/  IMAD.U32 R3, RZ, RZ, UR4 ;  /* 0x00000004ff037e24 */ /* 0x000fe4000f8e00ff */
[----:B------:R-:W-:-:S05]  /*1e80*/  @P0 IMAD.WIDE.U32 R4, R4, -0x33333333, RZ ;  /* 0xcccccccd04040825 */ /* 0x000fca00078e00ff */
[----:B------:R-:W-:-:S05]  /*1e90*/  @P0 SHF.R.U32.HI R0, RZ, 0x2, R5 ;  /* 0x00000002ff000819 */ /* 0x000fca0000011605 */
[----:B------:R-:W-:-:S05]  /*1ea0*/  @P0 IMAD R0, R0, -0x5, R3 ;  /* 0xfffffffb00000824 */ /* 0x000fca00078e0203 */
[----:B------:R-:W-:-:S05]  /*1eb0*/  @P0 LEA R0, R0, UR41, 0x3 ;  /* 0x0000002900000c11 */ /* 0x000fca000f8e18ff */
[----:B------:R-:W-:-:S05]  /*1ec0*/  @P0 VIADD R3, R0, 0x28 ;  /* 0x0000002800030836 */ /* 0x000fca0000000000 */
[----:B------:R-:W-:-:S04]  /*1ed0*/  @P0 PRMT R3, R88, 0x654, R3 ;  /* 0x0000065458030816 */ /* 0x000fc80000000003 */
[----:B------:R1:W-:Y:S01]  /*1ee0*/  @P0 SYNCS.ARRIVE.TRANS64.RED.A1T0 RZ, [R3+URZ], RZ ;  /* 0x000000ff03ff09a7 */ /* 0x0003e2000810043f */
[----:B------:R-:W-:-:S13]  /*1ef0*/  ISETP.GT.U32.AND P0, PT, R16, 0x1, PT ;  /* 0x000000011000780c */ /* 0x000fda0003f04070 */
[----:B-1----:R-:W-:Y:S05]  /*1f00*/  @P0 BRA `(.L_x_33) ;  /* 0x0000000000040947 */ /* 0x002fea0003800000 */
[----:B------:R-:W-:Y:S01]  /*1f10*/  BPT.TRAP 0x1 ;  /* 0x000000040000795c */ /* 0x000fe20000300000 */
.L_x_33:
[----:B------:R-:W-:Y:S01]  /*1f20*/  SHF.L.U32 R0, R103, 0x1f, RZ ;  /* 0x0000001f67007819 */ /* 0x000fe200000006ff */
[----:B------:R-:W-:Y:S01]  /*1f30*/  UIADD3 UR38, UR46, UR38, URZ ;  /* 0x000000262e267290 */ /* 0x000fe2000fffe03f */
[----:B------:R-:W1:Y:S01]  /*1f40*/  LDC R9, c[0x0][0x288] ;  /* 0x0000a200ff097b82 */ /* 0x000e620000000800 */
[----:B------:R-:W-:Y:S01]  /*1f50*/  UISETP.GE.U32.AND UP1, UPT, UR46, 0x5, UPT ;  /* 0x000000052e00788c */ /* 0x000fe2000bf26070 */
[----:B------:R-:W-:Y:S01]  /*1f60*/  IMAD.SHL.U32 R10, R94, 0x2, RZ ;  /* 0x000000025e0a7824 */ /* 0x000fe200078e00ff */
[----:B------:R-:W-:Y:S02]  /*1f70*/  UISETP.GT.U32.AND UP0, UPT, UR38, 0x4, UPT ;  /* 0x000000042600788c */ /* 0x000fe4000bf04070 */
[----:B------:R-:W-:Y:S02]  /*1f80*/  UIMAD.WIDE.U32 UR4, UR38, -0x33333333, URZ ;  /* 0xcccccccd260478a5 */ /* 0x000fe4000f8e003f */
[----:B------:R-:W-:Y:S01]  /*1f90*/  UISETP.LT.U32.AND UP0, UPT, UR46, 0x5, UP0 ;  /* 0x000000052e00788c */ /* 0x000fe20008701070 */
[----:B------:R-:W2:Y:S01]  /*1fa0*/  SYNCS.PHASECHK.TRANS64.TRYWAIT P0, [R95+UR42+0x10], R0 ;  /* 0x000010005f0075a7 */ /* 0x000ea2000800016a */
[----:B------:R-:W-:Y:S01]  /*1fb0*/  USHF.R.U32.HI UR4, URZ, 0x2, UR5 ;  /* 0x000000023f047899 */ /* 0x000fe20008011605 */
[----:B------:R-:W-:Y:S01]  /*1fc0*/  SHF.R.S32.HI R11, RZ, 0x1f, R10 ;  /* 0x0000001fff0b7819 */ /* 0x000fe2000001140a */
[----:B------:R-:W-:-:S02]  /*1fd0*/  USEL UR6, URZ, 0x1, !UP0 ;  /* 0x000000013f067887 */ /* 0x000fc4000c000000 */
[----:B------:R-:W-:Y:S02]  /*1fe0*/  UIMAD UR38, UR4, -0x5, UR38 ;  /* 0xfffffffb042678a4 */ /* 0x000fe4000f8e0226 */
[----:B------:R-:W-:-:S04]  /*1ff0*/  ULOP3.LUT UR39, UR39, UR6, URZ, 0x3c, !UPT ;  /* 0x0000000627277292 */ /* 0x000fc8000f8e3c3f */
[----:B------:R-:W-:Y:S01]  /*2000*/  @UP1 ULOP3.LUT UR39, UR39, 0x1, UR4, 0x78, !UPT ;  /* 0x0000000127271892 */ /* 0x000fe2000f8e7804 */
[----:B-12---:R-:W-:Y:S11]  /*2010*/  @!P0 BRA `(.L_x_35) ;  /* 0x0000005800908947 */ /* 0x006ff60003800000 */
.L_x_190:
[----:B-1----:R-:W-:Y:S01]  /*2020*/  IMAD.SHL.U32 R0, R19, 0x40, RZ ;  /* 0x0000004013007824 */ /* 0x002fe200078e00ff */
[----:B------:R-:W-:Y:S01]  /*2030*/  ULDC UR6, c[0x0][0x284] ;  /* 0x0000a10000067ab9 */ /* 0x000fe20000000800 */
[----:B------:R-:W-:Y:S01]  /*2040*/  IMAD.SHL.U32 R20, R22, 0x80, RZ ;  /* 0x0000008016147824 */ /* 0x000fe200078e00ff */
[----:B0-----:R-:W-:Y:S01]  /*2050*/  SHF.R.S32.HI R13, RZ, 0x1f, R2 ;  /* 0x0000001fff0d7819 */ /* 0x001fe20000011402 */
[----:B------:R-:W-:Y:S01]  /*2060*/  ULDC.64 UR4, c[0x0][0x5d0] ;  /* 0x0001740000047ab9 */ /* 0x000fe20000000a00 */
[----:B------:R-:W-:Y:S01]  /*2070*/  ISETP.GE.AND P0, PT, R0, UR6, PT ;  /* 0x0000000600007c0c */ /* 0x000fe2000bf06270 */
[----:B------:R-:W-:Y:S01]  /*2080*/  IMAD.WIDE.U32 R4, R2, UR4, R10 ;  /* 0x0000000402047c25 */ /* 0x000fe2000f8e000a */
[----:B------:R-:W-:Y:S02]  /*2090*/  SHF.R.S32.HI R21, RZ, 0x1f, R20 ;  /* 0x0000001fff157819 */ /* 0x000fe40000011414 */
[C---:B------:R-:W-:Y:S01]  /*20a0*/  ISETP.GE.OR P0, PT, R20.reuse, R9, P0 ;  /* 0x000000091400720c */ /* 0x040fe20000706670 */
[----:B------:R-:W-:Y:S01]  /*20b0*/  IMAD R3, R13, UR4, RZ ;  /* 0x000000040d037c24 */ /* 0x000fe2000f8e02ff */
[----:B------:R-:W-:-:S03]  /*20c0*/  IADD3 R4, P1, R20, R4, RZ ;  /* 0x0000000414047210 */ /* 0x000fc60007f3e0ff */
[----:B------:R-:W-:-:S05]  /*20d0*/  IMAD R3, R2, UR5, R3 ;  /* 0x0000000502037c24 */ /* 0x000fca000f8e0203 */
[----:B------:R-:W-:-:S03]  /*20e0*/  IADD3.X R5, R21, R5, R3, P1, !PT ;  /* 0x0000000515057210 */ /* 0x000fc60000ffe403 */
[----:B------:R-:W-:Y:S05]  /*20f0*/  @P0 BRA `(.L_x_36) ;  /* 0x0000004000300947 */ /* 0x000fea0003800000 */
[----:B------:R-:W0:Y:S01]  /*2100*/  LDC.64 R6, c[0x0][0x5c8] ;  /* 0x00017200ff067b82 */ /* 0x000e220000000a00 */
[----:B-----5:R-:W-:Y:S01]  /*2110*/  FSETP.NEU.AND P0, PT, R91, RZ, PT ;  /* 0x000000ff5b00720b */ /* 0x020fe20003f0d000 */
[----:B------:R-:W-:Y:S01]  /*2120*/  IMAD R3, R94, -0x2, R9 ;  /* 0xfffffffe5e037824 */ /* 0x000fe200078e0209 */
[----:B------:R-:W-:Y:S01]  /*2130*/  BSSY B0, `(.L_x_36) ;  /* 0x0000408000007945 */ /* 0x000fe20003800000 */
[----:B------:R-:W-:-:S04]  /*2140*/  IMAD.WIDE R104, R19, 0x40, R92 ;  /* 0x0000004013687825 */ /* 0x000fc800078e025c */
[----:B------:R-:W-:Y:S02]  /*2150*/  IMAD.IADD R3, R3, 0x1, -R20 ;  /* 0x0000000103037824 */ /* 0x000fe400078e0a14 */
[----:B------:R-:W-:-:S03]  /*2160*/  IMAD.IADD R0, R99, 0x1, -R0 ;  /* 0x0000000163007824 */ /* 0x000fc600078e0a00 */
[----:B------:R-:W-:-:S04]  /*2170*/  ISETP.GT.AND P2, PT, R3, RZ, PT ;  /* 0x000000ff0300720c */ /* 0x000fc80003f44270 */
[----:B------:R-:W-:Y:S01]  /*2180*/  ISETP.GT.AND P1, PT, R0, RZ, P2 ;  /* 0x000000ff0000720c */ /* 0x000fe20001724270 */
[-C--:B0-----:R-:W-:Y:S02]  /*2190*/  IMAD R8, R105, R6.reuse, RZ ;  /* 0x0000000669087224 */ /* 0x081fe400078e02ff */
[----:B------:R-:W-:-:S04]  /*21a0*/  IMAD.WIDE.U32 R106, R104, R6, R4 ;  /* 0x00000006686a7225 */ /* 0x000fc800078e0004 */
[----:B------:R-:W-:-:S04]  /*21b0*/  IMAD R5, R104, R7, R8 ;  /* 0x0000000768057224 */ /* 0x000fc800078e0208 */
[----:B------:R-:W-:Y:S01]  /*21c0*/  IMAD.IADD R9, R107, 0x1, R5 ;  /* 0x000000016b097824 */ /* 0x000fe200078e0205 */
[----:B------:R-:W-:Y:S06]  /*21d0*/  @!P0 BRA `(.L_x_37) ;  /* 0x0000002c00248947 */ /* 0x000fec0003800000 */
[----:B------:R-:W0:Y:S01]  /*21e0*/  LDC.64 R108, c[0x0][0x5b8] ;  /* 0x00016e00ff6c7b82 */ /* 0x000e220000000a00 */
[----:B------:R-:W-:-:S07]  /*21f0*/  ULDC.64 UR4, c[0x0][0x5c0] ;  /* 0x0001700000047ab9 */ /* 0x000fce0000000a00 */
[----:B------:R-:W1:Y:S08]  /*2200*/  LDC.64 R110, c[0x0][0x5b0] ;  /* 0x00016c00ff6e7b82 */ /* 0x000e700000000a00 */
[----:B------:R-:W2:Y:S01]  /*2210*/  LDC.64 R112, c[0x0][0x5a8] ;  /* 0x00016a00ff707b82 */ /* 0x000ea20000000a00 */
[-C--:B0-----:R-:W-:Y:S02]  /*2220*/  IMAD R8, R13, R108.reuse, RZ ;  /* 0x0000006c0d087224 */ /* 0x081fe400078e02ff */
[----:B------:R-:W-:-:S04]  /*2230*/  IMAD.WIDE.U32 R4, R2, R108, R10 ;  /* 0x0000006c02047225 */ /* 0x000fc800078e000a */
[----:B------:R-:W-:Y:S01]  /*2240*/  IMAD R107, R2, R109, R8 ;  /* 0x0000006d026b7224 */ /* 0x000fe200078e0208 */
[----:B------:R-:W-:Y:S01]  /*2250*/  IADD3 R12, P0, R20, R4, RZ ;  /* 0x00000004140c7210 */ /* 0x000fe20007f1e0ff */
[----:B-1----:R-:W-:-:S03]  /*2260*/  IMAD R4, R105, R110, RZ ;  /* 0x0000006e69047224 */ /* 0x002fc600078e02ff */
[----:B------:R-:W-:Y:S01]  /*2270*/  IADD3.X R13, R21, R5, R107, P0, !PT ;  /* 0x00000005150d7210 */ /* 0x000fe200007fe46b */
[C---:B------:R-:W-:Y:S02]  /*2280*/  IMAD R109, R104.reuse, R111, R4 ;  /* 0x0000006f686d7224 */ /* 0x040fe400078e0204 */
[----:B------:R-:W-:-:S04]  /*2290*/  IMAD.WIDE.U32 R4, R104, R110, R12 ;  /* 0x0000006e68047225 */ /* 0x000fc800078e000c */
[----:B------:R-:W-:Y:S01]  /*22a0*/  IMAD.IADD R5, R5, 0x1, R109 ;  /* 0x0000000105057824 */ /* 0x000fe200078e026d */
[----:B--2---:R-:W-:-:S04]  /*22b0*/  LEA R14, P0, R4, R112, 0x1 ;  /* 0x00000070040e7211 */ /* 0x004fc800078008ff */
[----:B------:R-:W-:-:S05]  /*22c0*/  LEA.HI.X R15, R4, R113, R5, 0x1, P0 ;  /* 0x00000071040f7211 */ /* 0x000fca00000f0c05 */
[----:B------:R-:W2:Y:S01]  /*22d0*/  @P1 LDG.E.LTC128B.U16 R19, desc[UR36][R14.64] ;  /* 0x000000240e131981 */ /* 0x000ea2000c1e1520 */
[----:B------:R-:W-:Y:S01]  /*22e0*/  IMAD.WIDE.U32 R4, R104, R110, R20 ;  /* 0x0000006e68047225 */ /* 0x000fe200078e0014 */
[----:B------:R-:W-:Y:S02]  /*22f0*/  BSSY B1, `(.L_x_38) ;  /* 0x0000015000017945 */ /* 0x000fe40003800000 */
[----:B------:R-:W-:-:S04]  /*2300*/  IADD3 R100, P0, R10, R4, RZ ;  /* 0x000000040a647210 */ /* 0x000fc80007f1e0ff */
[----:B------:R-:W-:Y:S02]  /*2310*/  IADD3.X R101, R11, R109, R5, P0, !PT ;  /* 0x0000006d0b657210 */ /* 0x000fe400007fe405 */
[----:B------:R-:W-:Y:S01]  /*2320*/  LEA R8, P0, R106, UR4, 0x1 ;  /* 0x000000046a087c11 */ /* 0x000fe2000f8008ff */
[----:B------:R-:W-:-:S03]  /*2330*/  IMAD.WIDE.U32 R100, R2, R108, R100 ;  /* 0x0000006c02647225 */ /* 0x000fc600078e0064 */
[----:B------:R-:W-:Y:S02]  /*2340*/  LEA.HI.X R9, R106, UR5, R9, 0x1, P0 ;  /* 0x000000056a097c11 */ /* 0x000fe400080f0c09 */
[----:B------:R-:W-:-:S04]  /*2350*/  ISETP.GT.AND P0, PT, R3, 0x1, PT ;  /* 0x000000010300780c */ /* 0x000fc80003f04270 */
[----:B------:R-:W-:Y:S01]  /*2360*/  ISETP.GT.AND P3, PT, R0, RZ, P0 ;  /* 0x000000ff0000720c */ /* 0x000fe20000764270 */
[----:B--2---:R-:W-:-:S05]  /*2370*/  HADD2.F32 R4, -RZ, R19.H0_H0 ;  /* 0x20000013ff047230 */ /* 0x004fca0000004100 */
[----:B------:R-:W-:Y:S01]  /*2380*/  FMUL R5, R4, R91 ;  /* 0x0000005b04057220 */ /* 0x000fe20000400000 */
[----:B------:R-:W-:-:S03]  /*2390*/  LEA R4, P4, R100, R112, 0x1 ;  /* 0x0000007064047211 */ /* 0x000fc600078808ff */
[----:B------:R-:W-:-:S05]  /*23a0*/  FFMA R5, R24, R90, R5 ;  /* 0x0000005a18057223 */ /* 0x000fca0000000005 */
[----:B------:R-:W-:Y:S01]  /*23b0*/  F2FP.F16.F32.PACK_AB R14, RZ, R5 ;  /* 0x00000005ff0e723e */ /* 0x000fe200000000ff */
[----:B------:R-:W-:-:S03]  /*23c0*/  IMAD.IADD R5, R107, 0x1, R101 ;  /* 0x000000016b057824 */ /* 0x000fc600078e0265 */
[----:B------:R-:W-:Y:S01]  /*23d0*/  PRMT R15, R14, 0x7610, R15 ;  /* 0x000076100e0f7816 */ /* 0x000fe2000000000f */
[----:B------:R-:W-:Y:S01]  /*23e0*/  IMAD.SHL.U32 R14, R110, 0x8, RZ ;  /* 0x000000086e0e7824 */ /* 0x000fe200078e00ff */
[----:B------:R-:W-:-:S03]  /*23f0*/  LEA.HI.X R5, R100, R113, R5, 0x1, P4 ;  /* 0x0000007164057211 */ /* 0x000fc600020f0c05 */
[----:B------:R0:W-:Y:S02]  /*2400*/  @P1 STG.E.U16 desc[UR36][R8.64], R15 ;  /* 0x0000000f08001986 */ /* 0x0001e4000c101524 */
[----:B0-----:R-:W-:Y:S01]  /*2410*/  SHF.L.U64.HI R15, R110, 0x3, R111 ;  /* 0x000000036e0f7819 */ /* 0x001fe2000001026f */
[----:B------:R-:W-:Y:S06]  /*2420*/  @!P3 BRA `(.L_x_39) ;  /* 0x000000000004b947 */ /* 0x000fec0003800000 */
[----:B------:R0:W5:Y:S02]  /*2430*/  LDG.E.LTC128B.U16 R19, desc[UR36][R4.64+0x2] ;  /* 0x0000022404137981 */ /* 0x000164000c1e1520 */
.L_x_39:
[----:B------:R-:W-:Y:S05]  /*2440*/  BSYNC B1 ;  /* 0x0000000000017941 */ /* 0x000fea0003800000 */
.L_x_38:
[----:B-----5:R-:W-:Y:S01]  /*2450*/  HADD2.F32 R22, -RZ, R19.H0_H0 ;  /* 0x20000013ff167230 */ /* 0x020fe20000004100 */
[----:B------:R-:W-:Y:S01]  /*2460*/  ISETP.GT.AND P2, PT, R0, 0x8, P2 ;  /* 0x000000080000780c */ /* 0x000fe20001744270 */
[----:B------:R-:W-:-:S04]  /*2470*/  IMAD.WIDE.U32 R14, R104, R110, R14 ;  /* 0x0000006e680e7225 */ /* 0x000fc800078e000e */
[----:B------:R-:W-:Y:S01]  /*2480*/  FMUL R22, R22, R91 ;  /* 0x0000005b16167220 */ /* 0x000fe20000400000 */
[----:B------:R-:W-:Y:S01]  /*2490*/  IMAD.IADD R109, R109, 0x1, R15 ;  /* 0x000000016d6d7824 */ /* 0x000fe200078e020f */
[----:B------:R-:W-:Y:S02]  /*24a0*/  IADD3 R15, P1, R12, R14, RZ ;  /* 0x0000000e0c0f7210 */ /* 0x000fe40007f3e0ff */
[----:B------:R-:W-:-:S03]  /*24b0*/  FFMA R22, R25, R90, R22 ;  /* 0x0000005a19167223 */ /* 0x000fc60000000016 */
[----:B------:R-:W-:Y:S01]  /*24c0*/  IMAD.X R24, R109, 0x1, R13, P1 ;  /* 0x000000016d187824 */ /* 0x000fe200008e060d */
[C---:B------:R-:W-:Y:S02]  /*24d0*/  LEA R12, P1, R15.reuse, R112, 0x1 ;  /* 0x000000700f0c7211 */ /* 0x040fe400078208ff */
[----:B------:R-:W-:Y:S02]  /*24e0*/  F2FP.F16.F32.PACK_AB R22, RZ, R22 ;  /* 0x00000016ff16723e */ /* 0x000fe400000000ff */
[----:B------:R-:W-:-:S03]  /*24f0*/  LEA.HI.X R13, R15, R113, R24, 0x1, P1 ;  /* 0x000000710f0d7211 */ /* 0x000fc600008f0c18 */
[----:B------:R1:W-:Y:S04]  /*2500*/  @P3 STG.E.U16 desc[UR36][R8.64+0x2], R22 ;  /* 0x0000021608003986 */ /* 0x0003e8000c101524 */
[----:B------:R-:W2:Y:S01]  /*2510*/  @P2 LDG.E.LTC128B.U16 R19, desc[UR36][R12.64] ;  /* 0x000000240c132981 */ /* 0x000ea2000c1e1520 */
[----:B------:R-:W-:Y:S01]  /*2520*/  IADD3 R14, P1, P3, R10, R14, R20 ;  /* 0x0000000e0a0e7210 */ /* 0x000fe20007b3e014 */
[----:B------:R-:W-:Y:S01]  /*2530*/  BSSY B1, `(.L_x_40) ;  /* 0x0000011000017945 */ /* 0x000fe20003800000 */
[----:B------:R-:W-:Y:S02]  /*2540*/  SHF.L.U64.HI R7, R6, 0x4, R7 ;  /* 0x0000000406077819 */ /* 0x000fe40000010207 */
[----:B------:R-:W-:Y:S02]  /*2550*/  IADD3.X R15, R11, R109, R21, P1, P3 ;  /* 0x0000006d0b0f7210 */ /* 0x000fe40000fe6415 */
[----:B------:R-:W-:Y:S01]  /*2560*/  ISETP.GT.AND P0, PT, R0, 0x8, P0 ;  /* 0x000000080000780c */ /* 0x000fe20000704270 */
[----:B------:R-:W-:-:S04]  /*2570*/  IMAD.WIDE.U32 R14, R2, R108, R14 ;  /* 0x0000006c020e7225 */ /* 0x000fc800078e000e */
[----:B------:R-:W-:Y:S02]  /*2580*/  IMAD.IADD R2, R107, 0x1, R15 ;  /* 0x000000016b027824 */ /* 0x000fe400078e020f */
[----:B--2---:R-:W-:-:S05]  /*2590*/  HADD2.F32 R10, -RZ, R19.H0_H0 ;  /* 0x20000013ff0a7230 */ /* 0x004fca0000004100 */
[----:B------:R-:W-:Y:S01]  /*25a0*/  FMUL R11, R10, R91 ;  /* 0x0000005b0a0b7220 */ /* 0x000fe20000400000 */
[----:B------:R-:W-:Y:S02]  /*25b0*/  LEA R10, P1, R6, R8, 0x4 ;  /* 0x00000008060a7211 */ /* 0x000fe400078220ff */
[----:B------:R-:W-:Y:S01]  /*25c0*/  LEA R6, P3, R14, R112, 0x1 ;  /* 0x000000700e067211 */ /* 0x000fe200078608ff */
[----:B------:R-:W-:-:S05]  /*25d0*/  FFMA R11, R26, R90, R11 ;  /* 0x0000005a1a0b7223 */ /* 0x000fca000000000b */
[----:B------:R-:W-:Y:S01]  /*25e0*/  F2FP.F16.F32.PACK_AB R12, RZ, R11 ;  /* 0x0000000bff0c723e */ /* 0x000fe200000000ff */
[----:B------:R-:W-:Y:S01]  /*25f0*/  IMAD.X R11, R7, 0x1, R9, P1 ;  /* 0x00000001070b7824 */ /* 0x000fe200008e0609 */
[----:B------:R-:W-:-:S04]  /*2600*/  LEA.HI.X R7, R14, R113, R2, 0x1, P3 ;  /* 0x000000710e077211 */ /* 0x000fc800018f0c02 */
[----:B------:R1:W-:Y:S01]  /*2610*/  @P2 STG.E.U16 desc[UR36][R10.64], R12 ;  /* 0x0000000c0a002986 */ /* 0x0003e2000c101524 */
[----:B------:R-:W-:Y:S05]  /*2620*/  @!P0 BRA `(.L_x_41) ;  /* 0x0000000000048947 */ /* 0x000fea0003800000 */
[----:B------:R2:W5:Y:S02]  /*2630*/  LDG.E.LTC128B.U16 R19, desc[UR36][R6.64+0x2] ;  /* 0x0000022406137981 */ /* 0x000564000c1e1520 */
.L_x_41:
[----:B------:R-:W-:Y:S05]  /*2640*/  BSYNC B1 ;  /* 0x0000000000017941 */ /* 0x000fea0003800000 */
.L_x_40:
[----:B-----5:R-:W-:Y:S01]  /*2650*/  HADD2.F32 R2, -RZ, R19.H0_H0 ;  /* 0x20000013ff027230 */ /* 0x020fe20000004100 */
[----:B------:R-:W-:Y:S01]  /*2660*/  ISETP.GT.AND P1, PT, R3, 0x8, PT ;  /* 0x000000080300780c */ /* 0x000fe20003f24270 */
[----:B------:R-:W-:Y:S03]  /*2670*/  BSSY B1, `(.L_x_42) ;  /* 0x0000008000017945 */ /* 0x000fe60003800000 */
[----:B------:R-:W-:Y:S01]  /*2680*/  FMUL R2, R2, R91 ;  /* 0x0000005b02027220 */ /* 0x000fe20000400000 */
[----:B------:R-:W-:-:S03]  /*2690*/  ISETP.GT.AND P2, PT, R0, RZ, P1 ;  /* 0x000000ff0000720c */ /* 0x000fc60000f44270 */
[----:B------:R-:W-:-:S05]  /*26a0*/  FFMA R2, R27, R90, R2 ;  /* 0x0000005a1b027223 */ /* 0x000fca0000000002 */
[----:B------:R-:W-:-:S05]  /*26b0*/  F2FP.F16.F32.PACK_AB R2, RZ, R2 ;  /* 0x00000002ff02723e */ /* 0x000fca00000000ff */
[----:B------:R3:W-:Y:S01]  /*26c0*/  @P0 STG.E.U16 desc[UR36][R10.64+0x2], R2 ;  /* 0x000002020a000986 */ /* 0x0007e2000c101524 */
[----:B------:R-:W-:Y:S05]  /*26d0*/  @!P2 BRA `(.L_x_43) ;  /* 0x000000000004a947 */ /* 0x000fea0003800000 */
[----:B------:R4:W5:Y:S02]  /*26e0*/  LDG.E.LTC128B.U16 R19, desc[UR36][R4.64+0x10] ;  /* 0x0000102404137981 */ /* 0x000964000c1e1520 */
.L_x_43:
[----:B------:R-:W-:Y:S05]  /*26f0*/  BSYNC B1 ;  /* 0x0000000000017941 */ /* 0x000fea0003800000 */
.L_x_42:
[----:B---3-5:R-:W-:Y:S01]  /*2700*/  HADD2.F32 R2, -RZ, R19.H0_H0 ;  /* 0x20000013ff027230 */ /* 0x028fe20000004100 */
        /* <DEDUP_REMOVED lines=9> */
.L_x_45:
[----:B------:R-:W-:Y:S05]  /*27a0*/  BSYNC B1 ;  /* 0x0000000000017941 */ /* 0x000fea0003800000 */
.L_x_44:
[----:B-----5:R-:W-:Y:S01]  /*27b0*/  HADD2.F32 R2, -RZ, R19.H0_H0 ;  /* 0x20000013ff027230 */ /* 0x020fe20000004100 */
[----:B------:R-:W-:Y:S01]  /*27c0*/  ISETP.GT.AND P1, PT, R0, 0x8, P1 ;  /* 0x000000080000780c */ /* 0x000fe20000f24270 */
[----:B------:R-:W-:Y:S03]  /*27d0*/  BSSY B1, `(.L_x_46) ;  /* 0x0000007000017945 */ /* 0x000fe60003800000 */
[----:B------:R-:W-:-:S04]  /*27e0*/  FMUL R2, R2, R91 ;  /* 0x0000005b02027220 */ /* 0x000fc80000400000 */
[----:B------:R-:W-:-:S05]  /*27f0*/  FFMA R2, R29, R90, R2 ;  /* 0x0000005a1d027223 */ /* 0x000fca0000000002 */
[----:B------:R-:W-:-:S05]  /*2800*/  F2FP.F16.F32.PACK_AB R2, RZ, R2 ;  /* 0x00000002ff02723e */ /* 0x000fca00000000ff */
[----:B------:R0:W-:Y:S01]  /*2810*/  @P3 STG.E.U16 desc[UR36][R8.64+0x12], R2 ;  /* 0x0000120208003986 */ /* 0x0001e2000c101524 */
[----:B------:R-:W-:Y:S05]  /*2820*/  @!P1 BRA `(.L_x_47) ;  /* 0x0000000000049947 */ /* 0x000fea0003800000 */
[----:B------:R0:W5:Y:S02]  /*2830*/  LDG.E.LTC128B.U16 R19, desc[UR36][R6.64+0x10] ;  /* 0x0000102406137981 */ /* 0x000164000c1e1520 */
.L_x_47:
[----:B------:R-:W-:Y:S05]  /*2840*/  BSYNC B1 ;  /* 0x0000000000017941 */ /* 0x000fea0003800000 */
.L_x_46:
[----:B0----5:R-:W-:Y:S01]  /*2850*/  HADD2.F32 R2, -RZ, R19.H0_H0 ;  /* 0x20000013ff027230 */ /* 0x021fe20000004100 */
[----:B------:R-:W-:Y:S01]  /*2860*/  ISETP.GT.AND P0, PT, R0, 0x8, P0 ;  /* 0x000000080000780c */ /* 0x000fe20000704270 */
[----:B------:R-:W-:Y:S03]  /*2870*/  BSSY B1, `(.L_x_48) ;  /* 0x0000007000017945 */ /* 0x000fe60003800000 */
[----:B---3--:R-:W-:-:S04]  /*2880*/  FMUL R13, R2, R91 ;  /* 0x0000005b020d7220 */ /* 0x008fc80000400000 */
[----:B------:R-:W-:-:S05]  /*2890*/  FFMA R13, R30, R90, R13 ;  /* 0x0000005a1e0d7223 */ /* 0x000fca000000000d */
[----:B------:R-:W-:-:S05]  /*28a0*/  F2FP.F16.F32.PACK_AB R13, RZ, R13 ;  /* 0x0000000dff0d723e */ /* 0x000fca00000000ff */
[----:B------:R0:W-:Y:S01]  /*28b0*/  @P1 STG.E.U16 desc[UR36][R10.64+0x10], R13 ;  /* 0x0000100d0a001986 */ /* 0x0001e2000c101524 */
[----:B------:R-:W-:Y:S05]  /*28c0*/  @!P0 BRA `(.L_x_49) ;  /* 0x0000000000048947 */ /* 0x000fea0003800000 */
[----:B------:R3:W5:Y:S02]  /*28d0*/  LDG.E.LTC128B.U16 R19, desc[UR36][R6.64+0x12] ;  /* 0x0000122406137981 */ /* 0x000764000c1e1520 */
.L_x_49:
[----:B------:R-:W-:Y:S05]  /*28e0*/  BSYNC B1 ;  /* 0x0000000000017941 */ /* 0x000fea0003800000 */
.L_x_48:
        /* <DEDUP_REMOVED lines=10> */
.L_x_51:
[----:B------:R-:W-:Y:S05]  /*2990*/  BSYNC B1 ;  /* 0x0000000000017941 */ /* 0x000fea0003800000 */
.L_x_50:
[----:B0----5:R-:W-:Y:S01]  /*29a0*/  HADD2.F32 R2, -RZ, R19.H0_H0 ;  /* 0x20000013ff027230 */ /* 0x021fe20000004100 */
        /* <DEDUP_REMOVED lines=9> */
.L_x_53:
[----:B------:R-:W-:Y:S05]  /*2a40*/  BSYNC B1 ;  /* 0x0000000000017941 */ /* 0x000fea0003800000 */
.L_x_52:
        /* <DEDUP_REMOVED lines=9> */
.L_x_55:
[----:B------:R-:W-:Y:S05]  /*2ae0*/  BSYNC B1 ;  /* 0x0000000000017941 */ /* 0x000fea0003800000 */
.L_x_54:
[----:B0----5:R-:W-:Y:S01]  /*2af0*/  HADD2.F32 R2, -RZ, R19.H0_H0 ;  /* 0x20000013ff027230 */ /* 0x021fe20000004100 */
        /* <DEDUP_REMOVED lines=8> */
.L_x_57:
[----:B------:R-:W-:Y:S05]  /*2b80*/  BSYNC B1 ;  /* 0x0000000000017941 */ /* 0x000fea0003800000 */
.L_x_56:
        /* <DEDUP_REMOVED lines=10> */
.L_x_59:
[----:B------:R-:W-:Y:S05]  /*2c30*/  BSYNC B1 ;  /* 0x0000000000017941 */ /* 0x000fea0003800000 */
.L_x_58:
        /* <DEDUP_REMOVED lines=10> */
.L_x_61:
[----:B------:R-:W-:Y:S05]  /*2ce0*/  BSYNC B1 ;  /* 0x0000000000017941 */ /* 0x000fea0003800000 */
.L_x_60:
        /* <DEDUP_REMOVED lines=9> */
.L_x_63:
[----:B------:R-:W-:Y:S05]  /*2d80*/  BSYNC B1 ;  /* 0x0000000000017941 */ /* 0x000fea0003800000 */
.L_x_62:
        /* <DEDUP_REMOVED lines=9> */
.L_x_65:
[----:B------:R-:W-:Y:S05]  /*2e20*/  BSYNC B1 ;  /* 0x0000000000017941 */ /* 0x000fea0003800000 */
.L_x_64:
        /* <DEDUP_REMOVED lines=10> */
.L_x_67:
[----:B------:R-:W-:Y:S05]  /*2ed0*/  BSYNC B1 ;  /* 0x0000000000017941 */ /* 0x000fea0003800000 */
.L_x_66:
        /* <DEDUP_REMOVED lines=10> */
.L_x_69:
[----:B------:R-:W-:Y:S05]  /*2f80*/  BSYNC B1 ;  /* 0x0000000000017941 */ /* 0x000fea0003800000 */
.L_x_68:
        /* <DEDUP_REMOVED lines=9> */
.L_x_71:
[----:B------:R-:W-:Y:S05]  /*3020*/  BSYNC B1 ;  /* 0x0000000000017941 */ /* 0x000fea0003800000 */
.L_x_70:
        /* <DEDUP_REMOVED lines=9> */
.L_x_73:
[----:B------:R-:W-:Y:S05]  /*30c0*/  BSYNC B1 ;  /* 0x0000000000017941 */ /* 0x000fea0003800000 */
.L_x_72:
        /* <DEDUP_REMOVED lines=10> */
.L_x_75:
[----:B------:R-:W-:Y:S05]  /*3170*/  BSYNC B1 ;  /* 0x0000000000017941 */ /* 0x000fea0003800000 */
.L_x_74:
        /* <DEDUP_REMOVED lines=10> */
.L_x_77:
[----:B------:R-:W-:Y:S05]  /*3220*/  BSYNC B1 ;  /* 0x0000000000017941 */ /* 0x000fea0003800000 */
.L_x_76:
        /* <DEDUP_REMOVED lines=9> */
.L_x_79:
[----:B------:R-:W-:Y:S05]  /*32c0*/  BSYNC B1 ;  /* 0x0000000000017941 */ /* 0x000fea0003800000 */
.L_x_78:
        /* <DEDUP_REMOVED lines=9> */
.L_x_81:
[----:B------:R-:W-:Y:S05]  /*3360*/  BSYNC B1 ;  /* 0x0000000000017941 */ /* 0x000fea0003800000 */
.L_x_80:
        /* <DEDUP_REMOVED lines=10> */
.L_x_83:
[----:B------:R-:W-:Y:S05]  /*3410*/  BSYNC B1 ;  /* 0x0000000000017941 */ /* 0x000fea0003800000 */
.L_x_82:
        /* <DEDUP_REMOVED lines=10> */
.L_x_85:
[----:B------:R-:W-:Y:S05]  /*34c0*/  BSYNC B1 ;  /* 0x0000000000017941 */ /* 0x000fea0003800000 */
.L_x_84:
        /* <DEDUP_REMOVED lines=9> */
.L_x_87:
[----:B------:R-:W-:Y:S05]  /*3560*/  BSYNC B1 ;  /* 0x0000000000017941 */ /* 0x000fea0003800000 */
.L_x_86:
        /* <DEDUP_REMOVED lines=9> */
.L_x_89:
[----:B------:R-:W-:Y:S05]  /*3600*/  BSYNC B1 ;  /* 0x0000000000017941 */ /* 0x000fea0003800000 */
.L_x_88:
        /* <DEDUP_REMOVED lines=10> */
.L_x_91:
[----:B------:R-:W-:Y:S05]  /*36b0*/  BSYNC B1 ;  /* 0x0000000000017941 */ /* 0x000fea0003800000 */
.L_x_90:
        /* <DEDUP_REMOVED lines=10> */
.L_x_93:
[----:B------:R-:W-:Y:S05]  /*3760*/  BSYNC B1 ;  /* 0x0000000000017941 */ /* 0x000fea0003800000 */
.L_x_92:
        /* <DEDUP_REMOVED lines=9> */
.L_x_95:
[----:B------:R-:W-:Y:S05]  /*3800*/  BSYNC B1 ;  /* 0x0000000000017941 */ /* 0x000fea0003800000 */
.L_x_94:
        /* <DEDUP_REMOVED lines=9> */
.L_x_97:
[----:B------:R-:W-:Y:S05]  /*38a0*/  BSYNC B1 ;  /* 0x0000000000017941 */ /* 0x000fea0003800000 */
.L_x_96:
        /* <DEDUP_REMOVED lines=10> */
.L_x_99:
[----:B------:R-:W-:Y:S05]  /*3950*/  BSYNC B1 ;  /* 0x0000000000017941 */ /* 0x000fea0003800000 */
.L_x_98:
        /* <DEDUP_REMOVED lines=10> */
.L_x_101:
[----:B------:R-:W-:Y:S05]  /*3a00*/  BSYNC B1 ;  /* 0x0000000000017941 */ /* 0x000fea0003800000 */
.L_x_100:
        /* <DEDUP_REMOVED lines=9> */
.L_x_103:
[----:B------:R-:W-:Y:S05]  /*3aa0*/  BSYNC B1 ;  /* 0x0000000000017941 */ /* 0x000fea0003800000 */
.L_x_102:
        /* <DEDUP_REMOVED lines=9> */
.L_x_105:
[----:B------:R-:W-:Y:S05]  /*3b40*/  BSYNC B1 ;  /* 0x0000000000017941 */ /* 0x000fea0003800000 */
.L_x_104:
        /* <DEDUP_REMOVED lines=10> */
.L_x_107:
[----:B------:R-:W-:Y:S05]  /*3bf0*/  BSYNC B1 ;  /* 0x0000000000017941 */ /* 0x000fea0003800000 */
.L_x_106:
        /* <DEDUP_REMOVED lines=10> */
.L_x_109:
[----:B------:R-:W-:Y:S05]  /*3ca0*/  BSYNC B1 ;  /* 0x0000000000017941 */ /* 0x000fea0003800000 */
.L_x_108:
        /* <DEDUP_REMOVED lines=9> */
.L_x_111:
[----:B------:R-:W-:Y:S05]  /*3d40*/  BSYNC B1 ;  /* 0x0000000000017941 */ /* 0x000fea0003800000 */
.L_x_110:
        /* <DEDUP_REMOVED lines=9> */
.L_x_113:
[----:B------:R-:W-:Y:S05]  /*3de0*/  BSYNC B1 ;  /* 0x0000000000017941 */ /* 0x000fea0003800000 */
.L_x_112:
        /* <DEDUP_REMOVED lines=10> */
.L_x_115:
[----:B------:R-:W-:Y:S05]  /*3e90*/  BSYNC B1 ;  /* 0x0000000000017941 */ /* 0x000fea0003800000 */
.L_x_114:
        /* <DEDUP_REMOVED lines=10> */
.L_x_117:
[----:B------:R-:W-:Y:S05]  /*3f40*/  BSYNC B1 ;  /* 0x0000000000017941 */ /* 0x000fea0003800000 */
.L_x_116:
        /* <DEDUP_REMOVED lines=9> */
.L_x_119:
[----:B------:R-:W-:Y:S05]  /*3fe0*/  BSYNC B1 ;  /* 0x0000000000017941 */ /* 0x000fea0003800000 */
.L_x_118:
        /* <DEDUP_REMOVED lines=9> */
.L_x_121:
[----:B------:R-:W-:Y:S05]  /*4080*/  BSYNC B1 ;  /* 0x0000000000017941 */ /* 0x000fea0003800000 */
.L_x_120:
        /* <DEDUP_REMOVED lines=10> */
.L_x_123:
[----:B------:R-:W-:Y:S05]  /*4130*/  BSYNC B1 ;  /* 0x0000000000017941 */ /* 0x000fea0003800000 */
.L_x_122:
        /* <DEDUP_REMOVED lines=10> */
.L_x_125:
[----:B------:R-:W-:Y:S05]  /*41e0*/  BSYNC B1 ;  /* 0x0000000000017941 */ /* 0x000fea0003800000 */
.L_x_124:
        /* <DEDUP_REMOVED lines=9> */
.L_x_127:
[----:B------:R-:W-:Y:S05]  /*4280*/  BSYNC B1 ;  /* 0x0000000000017941 */ /* 0x000fea0003800000 */
.L_x_126:
        /* <DEDUP_REMOVED lines=9> */
.L_x_129:
[----:B------:R-:W-:Y:S05]  /*4320*/  BSYNC B1 ;  /* 0x0000000000017941 */ /* 0x000fea0003800000 */
.L_x_128:
        /* <DEDUP_REMOVED lines=10> */
.L_x_131:
[----:B------:R-:W-:Y:S05]  /*43d0*/  BSYNC B1 ;  /* 0x0000000000017941 */ /* 0x000fea0003800000 */
.L_x_130:
        /* <DEDUP_REMOVED lines=10> */
.L_x_133:
[----:B------:R-:W-:Y:S05]  /*4480*/  BSYNC B1 ;  /* 0x0000000000017941 */ /* 0x000fea0003800000 */
.L_x_132:
        /* <DEDUP_REMOVED lines=9> */
.L_x_135:
[----:B------:R-:W-:Y:S05]  /*4520*/  BSYNC B1 ;  /* 0x0000000000017941 */ /* 0x000fea0003800000 */
.L_x_134:
        /* <DEDUP_REMOVED lines=9> */
.L_x_137:
[----:B------:R-:W-:Y:S05]  /*45c0*/  BSYNC B1 ;  /* 0x0000000000017941 */ /* 0x000fea0003800000 */
.L_x_136:
        /* <DEDUP_REMOVED lines=10> */
.L_x_139:
[----:B------:R-:W-:Y:S05]  /*4670*/  BSYNC B1 ;  /* 0x0000000000017941 */ /* 0x000fea0003800000 */
.L_x_138:
        /* <DEDUP_REMOVED lines=10> */
.L_x_141:
[----:B------:R-:W-:Y:S05]  /*4720*/  BSYNC B1 ;  /* 0x0000000000017941 */ /* 0x000fea0003800000 */
.L_x_140:
        /* <DEDUP_REMOVED lines=9> */
.L_x_143:
[----:B------:R-:W-:Y:S05]  /*47c0*/  BSYNC B1 ;  /* 0x0000000000017941 */ /* 0x000fea0003800000 */
.L_x_142:
        /* <DEDUP_REMOVED lines=9> */
.L_x_145:
[----:B------:R-:W-:Y:S05]  /*4860*/  BSYNC B1 ;  /* 0x0000000000017941 */ /* 0x000fea0003800000 */
.L_x_144:
        /* <DEDUP_REMOVED lines=10> */
.L_x_147:
[----:B------:R-:W-:Y:S05]  /*4910*/  BSYNC B1 ;  /* 0x0000000000017941 */ /* 0x000fea0003800000 */
.L_x_146:
        /* <DEDUP_REMOVED lines=10> */
.L_x_149:
[----:B------:R-:W-:Y:S05]  /*49c0*/  BSYNC B1 ;  /* 0x0000000000017941 */ /* 0x000fea0003800000 */
.L_x_148:
        /* <DEDUP_REMOVED lines=9> */
.L_x_151:
[----:B------:R-:W-:Y:S05]  /*4a60*/  BSYNC B1 ;  /* 0x0000000000017941 */ /* 0x000fea0003800000 */
.L_x_150:
        /* <DEDUP_REMOVED lines=9> */
.L_x_153:
[----:B------:R-:W-:Y:S05]  /*4b00*/  BSYNC B1 ;  /* 0x0000000000017941 */ /* 0x000fea0003800000 */
.L_x_152:
        /* <DEDUP_REMOVED lines=10> */
.L_x_155:
[----:B------:R-:W-:Y:S05]  /*4bb0*/  BSYNC B1 ;  /* 0x0000000000017941 */ /* 0x000fea0003800000 */
.L_x_154:
[----:B0----5:R-:W-:Y:S01]  /*4bc0*/  HADD2.F32 R2, -RZ, R19.H0_H0 ;  /* 0x20000013ff027230 */ /* 0x021fe20000004100 */
[----:B------:R-:W-:Y:S01]  /*4bd0*/  ISETP.GT.AND P0, PT, R3, 0x79, PT ;  /* 0x000000790300780c */ /* 0x000fe20003f04270 */
[----:B------:R-:W-:Y:S01]  /*4be0*/  @P2 IMAD.MOV.U32 R3, RZ, RZ, R9 ;  /* 0x000000ffff032224 */ /* 0x000fe200078e0009 */
[----:B------:R-:W-:Y:S02]  /*4bf0*/  BSSY B1, `(.L_x_156) ;  /* 0x0000009000017945 */ /* 0x000fe40003800000 */
[----:B------:R-:W-:Y:S01]  /*4c00*/  FMUL R13, R2, R91 ;  /* 0x0000005b020d7220 */ /* 0x000fe20000400000 */
[----:B------:R-:W-:Y:S01]  /*4c10*/  @P2 IMAD.MOV.U32 R2, RZ, RZ, R8 ;  /* 0x000000ffff022224 */ /* 0x000fe200078e0008 */
[----:B------:R-:W-:Y:S02]  /*4c20*/  ISETP.GT.AND P3, PT, R0, RZ, P0 ;  /* 0x000000ff0000720c */ /* 0x000fe40000764270 */
[----:B------:R-:W-:-:S05]  /*4c30*/  FFMA R13, R84, R90, R13 ;  /* 0x0000005a540d7223 */ /* 0x000fca000000000d */
[----:B------:R-:W-:-:S05]  /*4c40*/  F2FP.F16.F32.PACK_AB R13, RZ, R13 ;  /* 0x0000000dff0d723e */ /* 0x000fca00000000ff */
[----:B------:R0:W-:Y:S01]  /*4c50*/  @P2 STG.E.U16 desc[UR36][R2.64+0xf0], R13 ;  /* 0x0000f00d02002986 */ /* 0x0001e2000c101524 */
[----:B------:R-:W-:Y:S05]  /*4c60*/  @!P3 BRA `(.L_x_157) ;  /* 0x000000000004b947 */ /* 0x000fea0003800000 */
[----:B------:R0:W5:Y:S02]  /*4c70*/  LDG.E.LTC128B.U16 R19, desc[UR36][R4.64+0xf2] ;  /* 0x0000f22404137981 */ /* 0x000164000c1e1520 */
.L_x_157:
[----:B------:R-:W-:Y:S05]  /*4c80*/  BSYNC B1 ;  /* 0x0000000000017941 */ /* 0x000fea0003800000 */
.L_x_156:
        /* <DEDUP_REMOVED lines=9> */
.L_x_159:
[----:B------:R-:W-:Y:S05]  /*4d20*/  BSYNC B1 ;  /* 0x0000000000017941 */ /* 0x000fea0003800000 */
.L_x_158:
[----:B0----5:R-:W-:Y:S01]  /*4d30*/  HADD2.F32 R2, -RZ, R19.H0_H0 ;  /* 0x20000013ff027230 */ /* 0x021fe20000004100 */
[----:B------:R-:W-:Y:S01]  /*4d40*/  ISETP.GT.AND P0, PT, R0, 0x8, P0 ;  /* 0x000000080000780c */ /* 0x000fe20000704270 */
[----:B------:R-:W-:Y:S03]  /*4d50*/  BSSY B1, `(.L_x_160) ;  /* 0x000000a000017945 */ /* 0x000fe60003800000 */
[----:B------:R-:W-:Y:S01]  /*4d60*/  FMUL R3, R2, R91 ;  /* 0x0000005b02037220 */ /* 0x000fe20000400000 */
[----:B------:R-:W-:-:S03]  /*4d70*/  @P1 IMAD.MOV.U32 R2, RZ, RZ, R10 ;  /* 0x000000ffff021224 */ /* 0x000fc600078e000a */
[----:B------:R-:W-:-:S05]  /*4d80*/  FFMA R3, R86, R90, R3 ;  /* 0x0000005a56037223 */ /* 0x000fca0000000003 */
[----:B------:R-:W-:-:S04]  /*4d90*/  F2FP.F16.F32.PACK_AB R3, RZ, R3 ;  /* 0x00000003ff03723e */ /* 0x000fc800000000ff */
[----:B----4-:R-:W-:Y:S01]  /*4da0*/  PRMT R4, R3, 0x7610, R4 ;  /* 0x0000761003047816 */ /* 0x010fe20000000004 */
[----:B------:R-:W-:-:S05]  /*4db0*/  @P1 IMAD.MOV.U32 R3, RZ, RZ, R11 ;  /* 0x000000ffff031224 */ /* 0x000fca00078e000b */
[----:B------:R0:W-:Y:S01]  /*4dc0*/  @P1 STG.E.U16 desc[UR36][R2.64+0xf0], R4 ;  /* 0x0000f00402001986 */ /* 0x0001e2000c101524 */
[----:B------:R-:W-:Y:S05]  /*4dd0*/  @!P0 BRA `(.L_x_161) ;  /* 0x0000000000048947 */ /* 0x000fea0003800000 */
[----:B------:R4:W5:Y:S02]  /*4de0*/  LDG.E.LTC128B.U16 R19, desc[UR36][R6.64+0xf2] ;  /* 0x0000f22406137981 */ /* 0x000964000c1e1520 */
.L_x_161:
[----:B------:R-:W-:Y:S05]  /*4df0*/  BSYNC B1 ;  /* 0x0000000000017941 */ /* 0x000fea0003800000 */
.L_x_160:
[----:B------:R-:W-:Y:S05]  /*4e00*/  @!P0 BRA `(.L_x_162) ;  /* 0x0000001000e88947 */ /* 0x000fea0003800000 */
[----:B-----5:R-:W-:-:S05]  /*4e10*/  HADD2.F32 R0, -RZ, R19.H0_H0 ;  /* 0x20000013ff007230 */ /* 0x020fca0000004100 */
[----:B------:R-:W-:-:S04]  /*4e20*/  FMUL R0, R0, R91 ;  /* 0x0000005b00007220 */ /* 0x000fc80000400000 */
[----:B------:R-:W-:-:S05]  /*4e30*/  FFMA R0, R87, R90, R0 ;  /* 0x0000005a57007223 */ /* 0x000fca0000000000 */
[----:B------:R-:W-:-:S05]  /*4e40*/  F2FP.F16.F32.PACK_AB R0, RZ, R0 ;  /* 0x00000000ff00723e */ /* 0x000fca00000000ff */
[----:B------:R0:W-:Y:S01]  /*4e50*/  STG.E.U16 desc[UR36][R10.64+0xf2], R0 ;  /* 0x0000f2000a007986 */ /* 0x0001e2000c101524 */
[----:B------:R-:W-:Y:S05]  /*4e60*/  BRA `(.L_x_162) ;  /* 0x0000001000d07947 */ /* 0x000fea0003800000 */
.L_x_37:
[----:B------:R-:W-:Y:S01]  /*4e70*/  ISETP.GT.AND P0, PT, R3, 0x1, PT ;  /* 0x000000010300780c */ /* 0x000fe20003f04270 */
[----:B------:R-:W-:Y:S01]  /*4e80*/  ULDC.64 UR4, c[0x0][0x5c0] ;  /* 0x0001700000047ab9 */ /* 0x000fe20000000a00 */
[-C--:B------:R-:W-:Y:S01]  /*4e90*/  FMUL R24, R24, R90.reuse ;  /* 0x0000005a18187220 */ /* 0x080fe20000400000 */
[-C--:B------:R-:W-:Y:S01]  /*4ea0*/  FMUL R25, R25, R90.reuse ;  /* 0x0000005a19197220 */ /* 0x080fe20000400000 */
[----:B------:R-:W-:Y:S01]  /*4eb0*/  ISETP.GT.AND P3, PT, R0, RZ, P0 ;  /* 0x000000ff0000720c */ /* 0x000fe20000764270 */
[-C--:B------:R-:W-:Y:S01]  /*4ec0*/  FMUL R26, R26, R90.reuse ;  /* 0x0000005a1a1a7220 */ /* 0x080fe20000400000 */
[----:B------:R-:W-:Y:S01]  /*4ed0*/  LEA R4, P4, R106, UR4, 0x1 ;  /* 0x000000046a047c11 */ /* 0x000fe2000f8808ff */
[----:B------:R-:W-:Y:S01]  /*4ee0*/  FMUL R27, R27, R90 ;  /* 0x0000005a1b1b7220 */ /* 0x000fe20000400000 */
[----:B------:R-:W-:Y:S01]  /*4ef0*/  F2FP.F16.F32.PACK_AB R24, RZ, R24 ;  /* 0x00000018ff18723e */ /* 0x000fe200000000ff */
[-C--:B------:R-:W-:Y:S01]  /*4f00*/  FMUL R28, R28, R90.reuse ;  /* 0x0000005a1c1c7220 */ /* 0x080fe20000400000 */
[----:B------:R-:W-:Y:S01]  /*4f10*/  LEA.HI.X R5, R106, UR5, R9, 0x1, P4 ;  /* 0x000000056a057c11 */ /* 0x000fe2000a0f0c09 */
[-C--:B------:R-:W-:Y:S01]  /*4f20*/  FMUL R29, R29, R90.reuse ;  /* 0x0000005a1d1d7220 */ /* 0x080fe20000400000 */
[----:B------:R-:W-:Y:S01]  /*4f30*/  F2FP.F16.F32.PACK_AB R25, RZ, R25 ;  /* 0x00000019ff19723e */ /* 0x000fe200000000ff */
[-C--:B------:R-:W-:Y:S01]  /*4f40*/  FMUL R30, R30, R90.reuse ;  /* 0x0000005a1e1e7220 */ /* 0x080fe20000400000 */
[----:B------:R-:W-:Y:S01]  /*4f50*/  SHF.L.U64.HI R7, R6, 0x4, R7 ;  /* 0x0000000406077819 */ /* 0x000fe20000010207 */
[----:B------:R-:W-:Y:S01]  /*4f60*/  @P1 STG.E.U16 desc[UR36][R4.64], R24 ;  /* 0x0000001804001986 */ /* 0x000fe2000c101524 */
[----:B------:R-:W-:Y:S01]  /*4f70*/  ISETP.GT.AND P1, PT, R3, 0x8, PT ;  /* 0x000000080300780c */ /* 0x000fe20003f24270 */
[----:B------:R-:W-:Y:S01]  /*4f80*/  FMUL R31, R31, R90 ;  /* 0x0000005a1f1f7220 */ /* 0x000fe20000400000 */
[----:B------:R-:W-:Y:S01]  /*4f90*/  ISETP.GT.AND P4, PT, R0, 0x8, P0 ;  /* 0x000000080000780c */ /* 0x000fe20000784270 */
[----:B------:R-:W-:Y:S01]  /*4fa0*/  @P3 STG.E.U16 desc[UR36][R4.64+0x2], R25 ;  /* 0x0000021904003986 */ /* 0x000fe2000c101524 */
[----:B------:R-:W-:Y:S01]  /*4fb0*/  LEA R6, P3, R6, R4, 0x4 ;  /* 0x0000000406067211 */ /* 0x000fe200078620ff */
[-C--:B------:R-:W-:Y:S01]  /*4fc0*/  FMUL R32, R32, R90.reuse ;  /* 0x0000005a20207220 */ /* 0x080fe20000400000 */
[C---:B------:R-:W-:Y:S01]  /*4fd0*/  ISETP.GT.AND P2, PT, R0.reuse, 0x8, P2 ;  /* 0x000000080000780c */ /* 0x040fe20001744270 */
[-C--:B------:R-:W-:Y:S01]  /*4fe0*/  FMUL R33, R33, R90.reuse ;  /* 0x0000005a21217220 */ /* 0x080fe20000400000 */
[----:B------:R-:W-:Y:S01]  /*4ff0*/  ISETP.GT.AND P0, PT, R3, 0x9, PT ;  /* 0x000000090300780c */ /* 0x000fe20003f04270 */
[----:B------:R-:W-:Y:S01]  /*5000*/  IMAD.X R7, R7, 0x1, R5, P3 ;  /* 0x0000000107077824 */ /* 0x000fe200018e0605 */
[----:B------:R-:W-:Y:S01]  /*5010*/  ISETP.GT.AND P5, PT, R0, RZ, P1 ;  /* 0x000000ff0000720c */ /* 0x000fe20000fa4270 */
[-C--:B------:R-:W-:Y:S01]  /*5020*/  FMUL R34, R34, R90.reuse ;  /* 0x0000005a22227220 */ /* 0x080fe20000400000 */
[----:B------:R-:W-:Y:S01]  /*5030*/  ISETP.GT.AND P3, PT, R0, RZ, P0 ;  /* 0x000000ff0000720c */ /* 0x000fe20000764270 */
[----:B------:R-:W-:Y:S01]  /*5040*/  FMUL R35, R35, R90 ;  /* 0x0000005a23237220 */ /* 0x000fe20000400000 */
[----:B------:R-:W-:Y:S01]  /*5050*/  F2FP.F16.F32.PACK_AB R26, RZ, R26 ;  /* 0x0000001aff1a723e */ /* 0x000fe200000000ff */
[-C--:B------:R-:W-:Y:S01]  /*5060*/  FMUL R36, R36, R90.reuse ;  /* 0x0000005a24247220 */ /* 0x080fe20000400000 */
[----:B------:R-:W-:Y:S01]  /*5070*/  F2FP.F16.F32.PACK_AB R27, RZ, R27 ;  /* 0x0000001bff1b723e */ /* 0x000fe200000000ff */
[----:B------:R-:W-:Y:S01]  /*5080*/  FMUL R37, R37, R90 ;  /* 0x0000005a25257220 */ /* 0x000fe20000400000 */
[----:B------:R-:W-:Y:S01]  /*5090*/  F2FP.F16.F32.PACK_AB R28, RZ, R28 ;  /* 0x0000001cff1c723e */ /* 0x000fe200000000ff */
[----:B------:R-:W-:Y:S01]  /*50a0*/  @P2 STG.E.U16 desc[UR36][R6.64], R26 ;  /* 0x0000001a06002986 */ /* 0x000fe2000c101524 */
[----:B------:R-:W-:Y:S01]  /*50b0*/  F2FP.F16.F32.PACK_AB R29, RZ, R29 ;  /* 0x0000001dff1d723e */ /* 0x000fe200000000ff */
[-C--:B------:R-:W-:Y:S01]  /*50c0*/  FMUL R38, R38, R90.reuse ;  /* 0x0000005a26267220 */ /* 0x080fe20000400000 */
[C---:B------:R-:W-:Y:S01]  /*50d0*/  ISETP.GT.AND P2, PT, R0.reuse, 0x8, P1 ;  /* 0x000000080000780c */ /* 0x040fe20000f44270 */
[----:B------:R-:W-:Y:S01]  /*50e0*/  @P4 STG.E.U16 desc[UR36][R6.64+0x2], R27 ;  /* 0x0000021b06004986 */ /* 0x000fe2000c101524 */
[----:B------:R-:W-:Y:S01]  /*50f0*/  ISETP.GT.AND P1, PT, R3, 0x10, PT ;  /* 0x000000100300780c */ /* 0x000fe20003f24270 */
[----:B------:R-:W-:Y:S01]  /*5100*/  FMUL R39, R39, R90 ;  /* 0x0000005a27277220 */ /* 0x000fe20000400000 */
[----:B------:R-:W-:Y:S01]  /*5110*/  F2FP.F16.F32.PACK_AB R30, RZ, R30 ;  /* 0x0000001eff1e723e */ /* 0x000fe200000000ff */
[----:B------:R-:W-:Y:S01]  /*5120*/  @P5 STG.E.U16 desc[UR36][R4.64+0x10], R28 ;  /* 0x0000101c04005986 */ /* 0x000fe2000c101524 */
[----:B------:R-:W-:Y:S01]  /*5130*/  ISETP.GT.AND P4, PT, R0, RZ, P1 ;  /* 0x000000ff0000720c */ /* 0x000fe20000f84270 */
[-C--:B------:R-:W-:Y:S01]  /*5140*/  FMUL R40, R40, R90.reuse ;  /* 0x0000005a28287220 */ /* 0x080fe20000400000 */
[----:B------:R-:W-:Y:S01]  /*5150*/  F2FP.F16.F32.PACK_AB R31, RZ, R31 ;  /* 0x0000001fff1f723e */ /* 0x000fe200000000ff */
[----:B------:R-:W-:Y:S01]  /*5160*/  @P3 STG.E.U16 desc[UR36][R4.64+0x12], R29 ;  /* 0x0000121d04003986 */ /* 0x000fe2000c101524 */
[----:B------:R-:W-:Y:S01]  /*5170*/  ISETP.GT.AND P3, PT, R0, 0x8, P0 ;  /* 0x000000080000780c */ /* 0x000fe20000764270 */
[----:B------:R-:W-:Y:S01]  /*5180*/  FMUL R41, R41, R90 ;  /* 0x0000005a29297220 */ /* 0x000fe20000400000 */
[----:B------:R-:W-:Y:S01]  /*5190*/  ISETP.GT.AND P0, PT, R3, 0x11, PT ;  /* 0x000000110300780c */ /* 0x000fe20003f04270 */
[----:B------:R-:W-:Y:S01]  /*51a0*/  @P2 STG.E.U16 desc[UR36][R6.64+0x10], R30 ;  /* 0x0000101e06002986 */ /* 0x000fe2000c101524 */
[----:B------:R-:W-:Y:S01]  /*51b0*/  F2FP.F16.F32.PACK_AB R32, RZ, R32 ;  /* 0x00000020ff20723e */ /* 0x000fe200000000ff */
[-C--:B------:R-:W-:Y:S01]  /*51c0*/  FMUL R42, R42, R90.reuse ;  /* 0x0000005a2a2a7220 */ /* 0x080fe20000400000 */
[C---:B------:R-:W-:Y:S01]  /*51d0*/  ISETP.GT.AND P5, PT, R0.reuse, RZ, P0 ;  /* 0x000000ff0000720c */ /* 0x040fe200007a4270 */
[-C--:B------:R-:W-:Y:S01]  /*51e0*/  FMUL R43, R43, R90.reuse ;  /* 0x0000005a2b2b7220 */ /* 0x080fe20000400000 */
[----:B------:R-:W-:Y:S01]  /*51f0*/  ISETP.GT.AND P2, PT, R0, 0x8, P1 ;  /* 0x000000080000780c */ /* 0x000fe20000f44270 */
[-C--:B------:R-:W-:Y:S01]  /*5200*/  FMUL R44, R44, R90.reuse ;  /* 0x0000005a2c2c7220 */ /* 0x080fe20000400000 */
[----:B------:R-:W-:Y:S01]  /*5210*/  ISETP.GT.AND P1, PT, R3, 0x18, PT ;  /* 0x000000180300780c */ /* 0x000fe20003f24270 */
[-C--:B------:R-:W-:Y:S01]  /*5220*/  FMUL R45, R45, R90.reuse ;  /* 0x0000005a2d2d7220 */ /* 0x080fe20000400000 */
[----:B------:R-:W-:Y:S01]  /*5230*/  F2FP.F16.F32.PACK_AB R33, RZ, R33 ;  /* 0x00000021ff21723e */ /* 0x000fe200000000ff */
[----:B------:R-:W-:Y:S01]  /*5240*/  @P3 STG.E.U16 desc[UR36][R6.64+0x12], R31 ;  /* 0x0000121f06003986 */ /* 0x000fe2000c101524 */
[----:B------:R-:W-:Y:S01]  /*5250*/  ISETP.GT.AND P3, PT, R0, 0x8, P0 ;  /* 0x000000080000780c */ /* 0x000fe20000764270 */
[-C--:B------:R-:W-:Y:S01]  /*5260*/  FMUL R46, R46, R90.reuse ;  /* 0x0000005a2e2e7220 */ /* 0x080fe20000400000 */
[----:B------:R-:W-:Y:S01]  /*5270*/  ISETP.GT.AND P0, PT, R3, 0x19, PT ;  /* 0x000000190300780c */ /* 0x000fe20003f04270 */
[----:B------:R-:W-:Y:S01]  /*5280*/  @P4 STG.E.U16 desc[UR36][R4.64+0x20], R32 ;  /* 0x0000202004004986 */ /* 0x000fe2000c101524 */
[C---:B------:R-:W-:Y:S01]  /*5290*/  ISETP.GT.AND P4, PT, R0.reuse, RZ, P1 ;  /* 0x000000ff0000720c */ /* 0x040fe20000f84270 */
[----:B------:R-:W-:Y:S01]  /*52a0*/  FMUL R47, R47, R90 ;  /* 0x0000005a2f2f7220 */ /* 0x000fe20000400000 */
[----:B------:R-:W-:Y:S01]  /*52b0*/  F2FP.F16.F32.PACK_AB R34, RZ, R34 ;  /* 0x00000022ff22723e */ /* 0x000fe200000000ff */
[----:B------:R-:W-:Y:S01]  /*52c0*/  @P5 STG.E.U16 desc[UR36][R4.64+0x22], R33 ;  /* 0x0000222104005986 */ /* 0x000fe2000c101524 */
[----:B------:R-:W-:Y:S01]  /*52d0*/  ISETP.GT.AND P5, PT, R0, RZ, P0 ;  /* 0x000000ff0000720c */ /* 0x000fe200007a4270 */
[----:B------:R-:W-:Y:S01]  /*52e0*/  FMUL R48, R48, R90 ;  /* 0x0000005a30307220 */ /* 0x000fe20000400000 */
[----:B------:R-:W-:Y:S01]  /*52f0*/  F2FP.F16.F32.PACK_AB R35, RZ, R35 ;  /* 0x00000023ff23723e */ /* 0x000fe200000000ff */
[----:B------:R-:W-:Y:S01]  /*5300*/  @P2 STG.E.U16 desc[UR36][R6.64+0x20], R34 ;  /* 0x0000202206002986 */ /* 0x000fe2000c101524 */
[----:B------:R-:W-:Y:S01]  /*5310*/  F2FP.F16.F32.PACK_AB R36, RZ, R36 ;  /* 0x00000024ff24723e */ /* 0x000fe200000000ff */
[-C--:B------:R-:W-:Y:S01]  /*5320*/  FMUL R49, R49, R90.reuse ;  /* 0x0000005a31317220 */ /* 0x080fe20000400000 */
[----:B------:R-:W-:Y:S01]  /*5330*/  ISETP.GT.AND P2, PT, R0, 0x8, P1 ;  /* 0x000000080000780c */ /* 0x000fe20000f44270 */
[----:B------:R-:W-:Y:S01]  /*5340*/  @P3 STG.E.U16 desc[UR36][R6.64+0x22], R35 ;  /* 0x0000222306003986 */ /* 0x000fe2000c101524 */
[----:B------:R-:W-:Y:S01]  /*5350*/  ISETP.GT.AND P1, PT, R3, 0x20, PT ;  /* 0x000000200300780c */ /* 0x000fe20003f24270 */
[-C--:B------:R-:W-:Y:S01]  /*5360*/  FMUL R50, R50, R90.reuse ;  /* 0x0000005a32327220 */ /* 0x080fe20000400000 */
[----:B------:R-:W-:Y:S01]  /*5370*/  F2FP.F16.F32.PACK_AB R37, RZ, R37 ;  /* 0x00000025ff25723e */ /* 0x000fe200000000ff */
[----:B------:R-:W-:Y:S01]  /*5380*/  @P4 STG.E.U16 desc[UR36][R4.64+0x30], R36 ;  /* 0x0000302404004986 */ /* 0x000fe2000c101524 */
[C---:B------:R-:W-:Y:S01]  /*5390*/  ISETP.GT.AND P3, PT, R0.reuse, 0x8, P0 ;  /* 0x000000080000780c */ /* 0x040fe20000764270 */
[-C--:B------:R-:W-:Y:S01]  /*53a0*/  FMUL R51, R51, R90.reuse ;  /* 0x0000005a33337220 */ /* 0x080fe20000400000 */
[----:B------:R-:W-:Y:S01]  /*53b0*/  ISETP.GT.AND P0, PT, R3, 0x21, PT ;  /* 0x000000210300780c */ /* 0x000fe20003f04270 */
[----:B------:R-:W-:Y:S01]  /*53c0*/  @P5 STG.E.U16 desc[UR36][R4.64+0x32], R37 ;  /* 0x0000322504005986 */ /* 0x000fe2000c101524 */
[----:B------:R-:W-:Y:S01]  /*53d0*/  ISETP.GT.AND P4, PT, R0, RZ, P1 ;  /* 0x000000ff0000720c */ /* 0x000fe20000f84270 */
[----:B------:R-:W-:Y:S01]  /*53e0*/  FMUL R52, R52, R90 ;  /* 0x0000005a34347220 */ /* 0x000fe20000400000 */
[----:B------:R-:W-:Y:S01]  /*53f0*/  F2FP.F16.F32.PACK_AB R38, RZ, R38 ;  /* 0x00000026ff26723e */ /* 0x000fe200000000ff */
[-C--:B------:R-:W-:Y:S01]  /*5400*/  FMUL R53, R53, R90.reuse ;  /* 0x0000005a35357220 */ /* 0x080fe20000400000 */
        /* <DEDUP_REMOVED lines=113> */
[----:B------:R-:W-:Y:S01]  /*5b20*/  FMUL R87, R87, R90 ;  /* 0x0000005a57577220 */ /* 0x000fe20000400000 */
[----:B------:R-:W-:Y:S01]  /*5b30*/  ISETP.GT.AND P0, PT, R3, 0x51, PT ;  /* 0x000000510300780c */ /* 0x000fe20003f04270 */
[----:B------:R-:W-:Y:S01]  /*5b40*/  @P5 STG.E.U16 desc[UR36][R4.64+0x92], R61 ;  /* 0x0000923d04005986 */ /* 0x000fe2000c101524 */
[----:B------:R-:W-:-:S02]  /*5b50*/  ISETP.GT.AND P4, PT, R0, RZ, P1 ;  /* 0x000000ff0000720c */ /* 0x000fc40000f84270 */
[----:B------:R-:W-:Y:S02]  /*5b60*/  F2FP.F16.F32.PACK_AB R62, RZ, R62 ;  /* 0x0000003eff3e723e */ /* 0x000fe400000000ff */
[C---:B------:R-:W-:Y:S02]  /*5b70*/  ISETP.GT.AND P5, PT, R0.reuse, RZ, P0 ;  /* 0x000000ff0000720c */ /* 0x040fe400007a4270 */
[----:B------:R-:W-:Y:S01]  /*5b80*/  F2FP.F16.F32.PACK_AB R63, RZ, R63 ;  /* 0x0000003fff3f723e */ /* 0x000fe200000000ff */
[----:B------:R-:W-:Y:S01]  /*5b90*/  @P2 STG.E.U16 desc[UR36][R6.64+0x90], R62 ;  /* 0x0000903e06002986 */ /* 0x000fe2000c101524 */
[----:B------:R-:W-:Y:S02]  /*5ba0*/  F2FP.F16.F32.PACK_AB R64, RZ, R64 ;  /* 0x00000040ff40723e */ /* 0x000fe400000000ff */
[----:B------:R-:W-:Y:S01]  /*5bb0*/  ISETP.GT.AND P2, PT, R0, 0x8, P1 ;  /* 0x000000080000780c */ /* 0x000fe20000f44270 */
[----:B------:R-:W-:Y:S01]  /*5bc0*/  @P3 STG.E.U16 desc[UR36][R6.64+0x92], R63 ;  /* 0x0000923f06003986 */ /* 0x000fe2000c101524 */
[----:B------:R-:W-:-:S02]  /*5bd0*/  ISETP.GT.AND P1, PT, R3, 0x58, PT ;  /* 0x000000580300780c */ /* 0x000fc40003f24270 */
[----:B------:R-:W-:Y:S01]  /*5be0*/  F2FP.F16.F32.PACK_AB R65, RZ, R65 ;  /* 0x00000041ff41723e */ /* 0x000fe200000000ff */
[----:B------:R-:W-:Y:S01]  /*5bf0*/  @P4 STG.E.U16 desc[UR36][R4.64+0xa0], R64 ;  /* 0x0000a04004004986 */ /* 0x000fe2000c101524 */
[C---:B------:R-:W-:Y:S02]  /*5c00*/  ISETP.GT.AND P3, PT, R0.reuse, 0x8, P0 ;  /* 0x000000080000780c */ /* 0x040fe40000764270 */
[----:B------:R-:W-:Y:S01]  /*5c10*/  ISETP.GT.AND P0, PT, R3, 0x59, PT ;  /* 0x000000590300780c */ /* 0x000fe20003f04270 */
[----:B------:R-:W-:Y:S01]  /*5c20*/  @P5 STG.E.U16 desc[UR36][R4.64+0xa2], R65 ;  /* 0x0000a24104005986 */ /* 0x000fe2000c101524 */
[C---:B------:R-:W-:Y:S02]  /*5c30*/  ISETP.GT.AND P4, PT, R0.reuse, RZ, P1 ;  /* 0x000000ff0000720c */ /* 0x040fe40000f84270 */
[----:B------:R-:W-:Y:S02]  /*5c40*/  F2FP.F16.F32.PACK_AB R66, RZ, R66 ;  /* 0x00000042ff42723e */ /* 0x000fe400000000ff */
[----:B------:R-:W-:-:S02]  /*5c50*/  ISETP.GT.AND P5, PT, R0, RZ, P0 ;  /* 0x000000ff0000720c */ /* 0x000fc400007a4270 */
[----:B------:R-:W-:Y:S01]  /*5c60*/  F2FP.F16.F32.PACK_AB R67, RZ, R67 ;  /* 0x00000043ff43723e */ /* 0x000fe200000000ff */
[----:B------:R-:W-:Y:S01]  /*5c70*/  @P2 STG.E.U16 desc[UR36][R6.64+0xa0], R66 ;  /* 0x0000a04206002986 */ /* 0x000fe2000c101524 */
[----:B------:R-:W-:Y:S02]  /*5c80*/  F2FP.F16.F32.PACK_AB R68, RZ, R68 ;  /* 0x00000044ff44723e */ /* 0x000fe400000000ff */
[C---:B------:R-:W-:Y:S01]  /*5c90*/  ISETP.GT.AND P2, PT, R0.reuse, 0x8, P1 ;  /* 0x000000080000780c */ /* 0x040fe20000f44270 */
[----:B------:R-:W-:Y:S01]  /*5ca0*/  @P3 STG.E.U16 desc[UR36][R6.64+0xa2], R67 ;  /* 0x0000a24306003986 */ /* 0x000fe2000c101524 */
[----:B------:R-:W-:Y:S02]  /*5cb0*/  ISETP.GT.AND P1, PT, R3, 0x60, PT ;  /* 0x000000600300780c */ /* 0x000fe40003f24270 */
[----:B------:R-:W-:Y:S01]  /*5cc0*/  F2FP.F16.F32.PACK_AB R69, RZ, R69 ;  /* 0x00000045ff45723e */ /* 0x000fe200000000ff */
[----:B------:R-:W-:Y:S01]  /*5cd0*/  @P4 STG.E.U16 desc[UR36][R4.64+0xb0], R68 ;  /* 0x0000b04404004986 */ /* 0x000fe2000c101524 */
[----:B------:R-:W-:-:S02]  /*5ce0*/  ISETP.GT.AND P3, PT, R0, 0x8, P0 ;  /* 0x000000080000780c */ /* 0x000fc40000764270 */
[----:B------:R-:W-:Y:S01]  /*5cf0*/  ISETP.GT.AND P0, PT, R3, 0x61, PT ;  /* 0x000000610300780c */ /* 0x000fe20003f04270 */
[----:B------:R-:W-:Y:S01]  /*5d00*/  @P5 STG.E.U16 desc[UR36][R4.64+0xb2], R69 ;  /* 0x0000b24504005986 */ /* 0x000fe2000c101524 */
[C---:B------:R-:W-:Y:S02]  /*5d10*/  ISETP.GT.AND P4, PT, R0.reuse, RZ, P1 ;  /* 0x000000ff0000720c */ /* 0x040fe40000f84270 */
[----:B------:R-:W-:Y:S02]  /*5d20*/  ISETP.GT.AND P5, PT, R0, RZ, P0 ;  /* 0x000000ff0000720c */ /* 0x000fe400007a4270 */
[----:B------:R-:W-:Y:S02]  /*5d30*/  F2FP.F16.F32.PACK_AB R70, RZ, R70 ;  /* 0x00000046ff46723e */ /* 0x000fe400000000ff */
[----:B------:R-:W-:Y:S02]  /*5d40*/  F2FP.F16.F32.PACK_AB R71, RZ, R71 ;  /* 0x00000047ff47723e */ /* 0x000fe400000000ff */
[----:B------:R-:W-:Y:S01]  /*5d50*/  F2FP.F16.F32.PACK_AB R72, RZ, R72 ;  /* 0x00000048ff48723e */ /* 0x000fe200000000ff */
[----:B------:R-:W-:Y:S01]  /*5d60*/  @P2 STG.E.U16 desc[UR36][R6.64+0xb0], R70 ;  /* 0x0000b04606002986 */ /* 0x000fe2000c101524 */
[----:B------:R-:W-:-:S02]  /*5d70*/  F2FP.F16.F32.PACK_AB R73, RZ, R73 ;  /* 0x00000049ff49723e */ /* 0x000fc400000000ff */
[C---:B------:R-:W-:Y:S01]  /*5d80*/  ISETP.GT.AND P1, PT, R0.reuse, 0x8, P1 ;  /* 0x000000080000780c */ /* 0x040fe20000f24270 */
[----:B------:R-:W-:Y:S01]  /*5d90*/  @P3 STG.E.U16 desc[UR36][R6.64+0xb2], R71 ;  /* 0x0000b24706003986 */ /* 0x000fe2000c101524 */
[C---:B------:R-:W-:Y:S02]  /*5da0*/  ISETP.GT.AND P2, PT, R0.reuse, 0x8, P0 ;  /* 0x000000080000780c */ /* 0x040fe40000744270 */
[C---:B------:R-:W-:Y:S01]  /*5db0*/  ISETP.GT.AND P0, PT, R3.reuse, 0x69, PT ;  /* 0x000000690300780c */ /* 0x040fe20003f04270 */
[----:B------:R-:W-:Y:S01]  /*5dc0*/  @P4 STG.E.U16 desc[UR36][R4.64+0xc0], R72 ;  /* 0x0000c04804004986 */ /* 0x000fe2000c101524 */
[----:B------:R-:W-:Y:S02]  /*5dd0*/  ISETP.GT.AND P4, PT, R3, 0x68, PT ;  /* 0x000000680300780c */ /* 0x000fe40003f84270 */
[----:B------:R-:W-:Y:S01]  /*5de0*/  F2FP.F16.F32.PACK_AB R74, RZ, R74 ;  /* 0x0000004aff4a723e */ /* 0x000fe200000000ff */
[----:B------:R-:W-:Y:S01]  /*5df0*/  @P5 STG.E.U16 desc[UR36][R4.64+0xc2], R73 ;  /* 0x0000c24904005986 */ /* 0x000fe2000c101524 */
[----:B------:R-:W-:-:S02]  /*5e00*/  ISETP.GT.AND P5, PT, R0, RZ, P4 ;  /* 0x000000ff0000720c */ /* 0x000fc400027a4270 */
[C---:B------:R-:W-:Y:S01]  /*5e10*/  ISETP.GT.AND P3, PT, R0.reuse, RZ, P0 ;  /* 0x000000ff0000720c */ /* 0x040fe20000764270 */
[----:B------:R-:W-:Y:S01]  /*5e20*/  @P1 STG.E.U16 desc[UR36][R6.64+0xc0], R74 ;  /* 0x0000c04a06001986 */ /* 0x000fe2000c101524 */
[----:B------:R-:W-:Y:S02]  /*5e30*/  F2FP.F16.F32.PACK_AB R75, RZ, R75 ;  /* 0x0000004bff4b723e */ /* 0x000fe400000000ff */
[----:B------:R-:W-:Y:S02]  /*5e40*/  F2FP.F16.F32.PACK_AB R76, RZ, R76 ;  /* 0x0000004cff4c723e */ /* 0x000fe400000000ff */
[C---:B------:R-:W-:Y:S01]  /*5e50*/  ISETP.GT.AND P4, PT, R0.reuse, 0x8, P4 ;  /* 0x000000080000780c */ /* 0x040fe20002784270 */
[----:B------:R-:W-:Y:S01]  /*5e60*/  @P2 STG.E.U16 desc[UR36][R6.64+0xc2], R75 ;  /* 0x0000c24b06002986 */ /* 0x000fe2000c101524 */
[----:B------:R-:W-:Y:S02]  /*5e70*/  F2FP.F16.F32.PACK_AB R77, RZ, R77 ;  /* 0x0000004dff4d723e */ /* 0x000fe400000000ff */
[----:B------:R-:W-:Y:S01]  /*5e80*/  ISETP.GT.AND P2, PT, R3, 0x71, PT ;  /* 0x000000710300780c */ /* 0x000fe20003f44270 */
[----:B------:R-:W-:Y:S01]  /*5e90*/  @P5 STG.E.U16 desc[UR36][R4.64+0xd0], R76 ;  /* 0x0000d04c04005986 */ /* 0x000fe2000c101524 */
[----:B------:R-:W-:-:S02]  /*5ea0*/  ISETP.GT.AND P5, PT, R0, 0x8, P0 ;  /* 0x000000080000780c */ /* 0x000fc400007a4270 */
[C---:B------:R-:W-:Y:S01]  /*5eb0*/  ISETP.GT.AND P1, PT, R3.reuse, 0x78, PT ;  /* 0x000000780300780c */ /* 0x040fe20003f24270 */
[----:B------:R-:W-:Y:S01]  /*5ec0*/  @P3 STG.E.U16 desc[UR36][R4.64+0xd2], R77 ;  /* 0x0000d24d04003986 */ /* 0x000fe2000c101524 */
[C---:B------:R-:W-:Y:S02]  /*5ed0*/  ISETP.GT.AND P3, PT, R3.reuse, 0x70, PT ;  /* 0x000000700300780c */ /* 0x040fe40003f64270 */
[----:B------:R-:W-:Y:S01]  /*5ee0*/  ISETP.GT.AND P0, PT, R3, 0x79, PT ;  /* 0x000000790300780c */ /* 0x000fe20003f04270 */
[----:B------:R-:W-:Y:S01]  /*5ef0*/  @P4 IMAD.MOV.U32 R2, RZ, RZ, R6 ;  /* 0x000000ffff024224 */ /* 0x000fe200078e0006 */
[----:B------:R-:W-:Y:S01]  /*5f00*/  F2FP.F16.F32.PACK_AB R78, RZ, R78 ;  /* 0x0000004eff4e723e */ /* 0x000fe200000000ff */
[----:B------:R-:W-:Y:S01]  /*5f10*/  @P4 IMAD.MOV.U32 R3, RZ, RZ, R7 ;  /* 0x000000ffff034224 */ /* 0x000fe200078e0007 */
[----:B------:R-:W-:Y:S02]  /*5f20*/  F2FP.F16.F32.PACK_AB R79, RZ, R79 ;  /* 0x0000004fff4f723e */ /* 0x000fe400000000ff */
[----:B------:R-:W-:-:S02]  /*5f30*/  F2FP.F16.F32.PACK_AB R80, RZ, R80 ;  /* 0x00000050ff50723e */ /* 0x000fc400000000ff */
[----:B------:R0:W-:Y:S01]  /*5f40*/  @P4 STG.E.U16 desc[UR36][R2.64+0xd0], R78 ;  /* 0x0000d04e02004986 */ /* 0x0001e2000c101524 */
[C---:B------:R-:W-:Y:S02]  /*5f50*/  ISETP.GT.AND P4, PT, R0.reuse, RZ, P2 ;  /* 0x000000ff0000720c */ /* 0x040fe40001784270 */
[----:B------:R-:W-:Y:S02]  /*5f60*/  F2FP.F16.F32.PACK_AB R81, RZ, R81 ;  /* 0x00000051ff51723e */ /* 0x000fe400000000ff */
[----:B------:R-:W-:Y:S02]  /*5f70*/  ISETP.GT.AND P2, PT, R0, 0x8, P2 ;  /* 0x000000080000780c */ /* 0x000fe40001744270 */
[----:B------:R-:W-:Y:S02]  /*5f80*/  F2FP.F16.F32.PACK_AB R82, RZ, R82 ;  /* 0x00000052ff52723e */ /* 0x000fe400000000ff */
[----:B------:R-:W-:Y:S02]  /*5f90*/  F2FP.F16.F32.PACK_AB R83, RZ, R83 ;  /* 0x00000053ff53723e */ /* 0x000fe400000000ff */
[----:B------:R-:W-:Y:S01]  /*5fa0*/  F2FP.F16.F32.PACK_AB R84, RZ, R84 ;  /* 0x00000054ff54723e */ /* 0x000fe200000000ff */
[----:B0-----:R-:W-:Y:S01]  /*5fb0*/  @P5 IMAD.MOV.U32 R2, RZ, RZ, R6 ;  /* 0x000000ffff025224 */ /* 0x001fe200078e0006 */
[----:B------:R-:W-:Y:S01]  /*5fc0*/  F2FP.F16.F32.PACK_AB R85, RZ, R85 ;  /* 0x00000055ff55723e */ /* 0x000fe200000000ff */
[----:B------:R-:W-:Y:S01]  /*5fd0*/  @P5 IMAD.MOV.U32 R3, RZ, RZ, R7 ;  /* 0x000000ffff035224 */ /* 0x000fe200078e0007 */
[----:B------:R-:W-:-:S02]  /*5fe0*/  F2FP.F16.F32.PACK_AB R86, RZ, R86 ;  /* 0x00000056ff56723e */ /* 0x000fc400000000ff */
[----:B------:R-:W-:Y:S02]  /*5ff0*/  F2FP.F16.F32.PACK_AB R87, RZ, R87 ;  /* 0x00000057ff57723e */ /* 0x000fe400000000ff */
[----:B------:R0:W-:Y:S01]  /*6000*/  @P5 STG.E.U16 desc[UR36][R2.64+0xd2], R79 ;  /* 0x0000d24f02005986 */ /* 0x0001e2000c101524 */
[C---:B------:R-:W-:Y:S02]  /*6010*/  ISETP.GT.AND P5, PT, R0.reuse, RZ, P3 ;  /* 0x000000ff0000720c */ /* 0x040fe40001fa4270 */
[----:B------:R-:W-:-:S11]  /*6020*/  ISETP.GT.AND P3, PT, R0, 0x8, P3 ;  /* 0x000000080000780c */ /* 0x000fd60001f64270 */
[----:B0-----:R-:W-:Y:S02]  /*6030*/  @P5 IMAD.MOV.U32 R2, RZ, RZ, R4 ;  /* 0x000000ffff025224 */ /* 0x001fe400078e0004 */
[----:B------:R-:W-:-:S05]  /*6040*/  @P5 IMAD.MOV.U32 R3, RZ, RZ, R5 ;  /* 0x000000ffff035224 */ /* 0x000fca00078e0005 */
[----:B------:R0:W-:Y:S01]  /*6050*/  @P5 STG.E.U16 desc[UR36][R2.64+0xe0], R80 ;  /* 0x0000e05002005986 */ /* 0x0001e2000c101524 */
[C---:B------:R-:W-:Y:S02]  /*6060*/  ISETP.GT.AND P5, PT, R0.reuse, RZ, P0 ;  /* 0x000000ff0000720c */ /* 0x040fe400007a4270 */
[----:B------:R-:W-:Y:S01]  /*6070*/  ISETP.GT.AND P0, PT, R0, 0x8, P0 ;  /* 0x000000080000780c */ /* 0x000fe20000704270 */
[----:B0-----:R-:W-:Y:S02]  /*6080*/  @P4 IMAD.MOV.U32 R2, RZ, RZ, R4 ;  /* 0x000000ffff024224 */ /* 0x001fe400078e0004 */
[----:B------:R-:W-:-:S05]  /*6090*/  @P4 IMAD.MOV.U32 R3, RZ, RZ, R5 ;  /* 0x000000ffff034224 */ /* 0x000fca00078e0005 */
[----:B------:R0:W-:Y:S01]  /*60a0*/  @P4 STG.E.U16 desc[UR36][R2.64+0xe2], R81 ;  /* 0x0000e25102004986 */ /* 0x0001e2000c101524 */
[C---:B------:R-:W-:Y:S02]  /*60b0*/  ISETP.GT.AND P4, PT, R0.reuse, RZ, P1 ;  /* 0x000000ff0000720c */ /* 0x040fe40000f84270 */
[----:B------:R-:W-:Y:S01]  /*60c0*/  ISETP.GT.AND P1, PT, R0, 0x8, P1 ;  /* 0x000000080000780c */ /* 0x000fe20000f24270 */
[----:B0-----:R-:W-:Y:S02]  /*60d0*/  @P3 IMAD.MOV.U32 R2, RZ, RZ, R6 ;  /* 0x000000ffff023224 */ /* 0x001fe400078e0006 */
[----:B------:R-:W-:-:S05]  /*60e0*/  @P3 IMAD.MOV.U32 R3, RZ, RZ, R7 ;  /* 0x000000ffff033224 */ /* 0x000fca00078e0007 */
[----:B------:R0:W-:Y:S02]  /*60f0*/  @P3 STG.E.U16 desc[UR36][R2.64+0xe0], R82 ;  /* 0x0000e05202003986 */ /* 0x0001e4000c101524 */
[----:B0-----:R-:W-:Y:S02]  /*6100*/  @P2 IMAD.MOV.U32 R2, RZ, RZ, R6 ;  /* 0x000000ffff022224 */ /* 0x001fe400078e0006 */
[----:B------:R-:W-:-:S05]  /*6110*/  @P2 IMAD.MOV.U32 R3, RZ, RZ, R7 ;  /* 0x000000ffff032224 */ /* 0x000fca00078e0007 */
[----:B------:R0:W-:Y:S02]  /*6120*/  @P2 STG.E.U16 desc[UR36][R2.64+0xe2], R83 ;  /* 0x0000e25302002986 */ /* 0x0001e4000c101524 */
[----:B0-----:R-:W-:Y:S02]  /*6130*/  @P4 IMAD.MOV.U32 R2, RZ, RZ, R4 ;  /* 0x000000ffff024224 */ /* 0x001fe400078e0004 */
[----:B------:R-:W-:-:S05]  /*6140*/  @P4 IMAD.MOV.U32 R3, RZ, RZ, R5 ;  /* 0x000000ffff034224 */ /* 0x000fca00078e0005 */
[----:B------:R0:W-:Y:S04]  /*6150*/  @P4 STG.E.U16 desc[UR36][R2.64+0xf0], R84 ;  /* 0x0000f05402004986 */ /* 0x0001e8000c101524 */
[----:B------:R1:W-:Y:S01]  /*6160*/  @P5 STG.E.U16 desc[UR36][R4.64+0xf2], R85 ;  /* 0x0000f25504005986 */ /* 0x0003e2000c101524 */
[----:B0-----:R-:W-:Y:S02]  /*6170*/  @P1 IMAD.MOV.U32 R2, RZ, RZ, R6 ;  /* 0x000000ffff021224 */ /* 0x001fe400078e0006 */
[----:B------:R-:W-:-:S05]  /*6180*/  @P1 IMAD.MOV.U32 R3, RZ, RZ, R7 ;  /* 0x000000ffff031224 */ /* 0x000fca00078e0007 */
[----:B------:R1:W-:Y:S04]  /*6190*/  @P1 STG.E.U16 desc[UR36][R2.64+0xf0], R86 ;  /* 0x0000f05602001986 */ /* 0x0003e8000c101524 */
[----:B------:R1:W-:Y:S02]  /*61a0*/  @P0 STG.E.U16 desc[UR36][R6.64+0xf2], R87 ;  /* 0x0000f25706000986 */ /* 0x0003e4000c101524 */
.L_x_162:
[----:B------:R-:W-:Y:S05]  /*61b0*/  BSYNC B0 ;  /* 0x0000000000007941 */ /* 0x000fea0003800000 */
.L_x_36:
[----:B01----:R-:W2:Y:S01]  /*61c0*/  LDL.64 R2, [R1] ;  /* 0x0000000001027983 */ /* 0x003ea20000100a00 */
[----:B------:R-:W-:Y:S01]  /*61d0*/  ULDC.64 UR4, c[0x0][0x650] ;  /* 0x0001940000047ab9 */ /* 0x000fe20000000a00 */
[----:B------:R0:W-:Y:S01]  /*61e0*/  SYNCS.ARRIVE.TRANS64.A1T0 RZ, [R98+UR47], RZ ;  /* 0x000000ff62ff79a7 */ /* 0x0001e2000810002f */
[----:B------:R-:W-:Y:S01]  /*61f0*/  PRMT R0, RZ, 0x7610, R0 ;  /* 0x00007610ff007816 */ /* 0x000fe20000000000 */
[----:B-----5:R-:W-:Y:S02]  /*6200*/  IMAD.MOV.U32 R19, RZ, RZ, -0x1 ;  /* 0xffffffffff137424 */ /* 0x020fe400078e00ff */
[----:B------:R-:W-:Y:S01]  /*6210*/  IMAD.MOV.U32 R22, RZ, RZ, -0x1 ;  /* 0xffffffffff167424 */ /* 0x000fe200078e00ff */
[----:B--2---:R-:W-:-:S04]  /*6220*/  LEA R18, P0, R2, R18, 0x1 ;  /* 0x0000001202127211 */ /* 0x004fc800078008ff */
[----:B------:R-:W-:Y:S01]  /*6230*/  LEA.HI.X R17, R2, R17, R23, 0x1, P0 ;  /* 0x0000001102117211 */ /* 0x000fe200000f0c17 */
[----:B------:R-:W-:Y:S01]  /*6240*/  IMAD.MOV.U32 R2, RZ, RZ, -0x1 ;  /* 0xffffffffff027424 */ /* 0x000fe200078e00ff */
[----:B------:R-:W-:-:S04]  /*6250*/  ISETP.GE.U32.AND P0, PT, R18, UR4, PT ;  /* 0x0000000412007c0c */ /* 0x000fc8000bf06070 */
[----:B------:R-:W-:-:S13]  /*6260*/  ISETP.GE.U32.AND.EX P0, PT, R17, UR5, PT, P0 ;  /* 0x0000000511007c0c */ /* 0x000fda000bf06100 */
[----:B0-----:R-:W-:Y:S05]  /*6270*/  @P0 BRA `(.L_x_163) ;  /* 0x0000000400700947 */ /* 0x001fea0003800000 */
[----:B------:R-:W0:Y:S01]  /*6280*/  S2R R10, SR_CTAID.X ;  /* 0x00000000000a7919 */ /* 0x000e220000002500 */
[----:B------:R-:W1:Y:S01]  /*6290*/  LDC.64 R8, c[0x0][0x628] ;  /* 0x00018a00ff087b82 */ /* 0x000e620000000a00 */
[----:B------:R-:W-:Y:S01]  /*62a0*/  ULDC UR4, c[0x0][0x150] ;  /* 0x0000540000047ab9 */ /* 0x000fe20000000800 */
[----:B---34-:R-:W-:Y:S01]  /*62b0*/  IMAD.MOV.U32 R6, RZ, RZ, R18 ;  /* 0x000000ffff067224 */ /* 0x018fe200078e0012 */
[----:B------:R-:W2:Y:S01]  /*62c0*/  S2R R20, SR_CTAID.Y ;  /* 0x0000000000147919 */ /* 0x000ea20000002600 */
[----:B------:R-:W-:-:S04]  /*62d0*/  IMAD.MOV.U32 R7, RZ, RZ, R17 ;  /* 0x000000ffff077224 */ /* 0x000fc800078e0011 */
[----:B------:R-:W3:Y:S08]  /*62e0*/  LDC R15, c[0x0][0x144] ;  /* 0x00005100ff0f7b82 */ /* 0x000ef00000000800 */
[----:B------:R-:W4:Y:S08]  /*62f0*/  LDC R0, c[0x0][0x630] ;  /* 0x00018c00ff007b82 */ /* 0x000f300000000800 */
[----:B------:R-:W2:Y:S01]  /*6300*/  LDC.64 R12, c[0x0][0x620] ;  /* 0x00018800ff0c7b82 */ /* 0x000ea20000000a00 */
[----:B-1----:R-:W-:-:S04]  /*6310*/  ISETP.NE.U32.AND P0, PT, R8, RZ, PT ;  /* 0x000000ff0800720c */ /* 0x002fc80003f05070 */
[----:B------:R-:W-:Y:S02]  /*6320*/  ISETP.NE.AND.EX P0, PT, R9, RZ, PT, P0 ;  /* 0x000000ff0900720c */ /* 0x000fe40003f05300 */
[----:B0-----:R-:W-:-:S05]  /*6330*/  I2FP.F32.U32 R2, R10 ;  /* 0x0000000a00027245 */ /* 0x001fca0000201000 */
[----:B------:R-:W-:-:S04]  /*6340*/  FMUL R2, R2, UR4 ;  /* 0x0000000402027c20 */ /* 0x000fc80008400000 */
[----:B------:R0:W1:Y:S02]  /*6350*/  F2I.U32.TRUNC.NTZ R14, R2 ;  /* 0x00000002000e7305 */ /* 0x000064000020f000 */
[----:B---34-:R-:W-:Y:S05]  /*6360*/  @!P0 BRA `(.L_x_164) ;  /* 0x0000000000288947 */ /* 0x018fea0003800000 */
[----:B------:R-:W3:Y:S02]  /*6370*/  LDC R3, c[0x0][0x634] ;  /* 0x00018d00ff037b82 */ /* 0x000ee40000000800 */
[----:B---3--:R-:W-:-:S05]  /*6380*/  IADD3 R7, P0, R18, R3, RZ ;  /* 0x0000000312077210 */ /* 0x008fca0007f1e0ff */
[----:B------:R-:W-:-:S04]  /*6390*/  IMAD.X R11, RZ, RZ, R17, P0 ;  /* 0x000000ffff0b7224 */ /* 0x000fc800000e0611 */
[----:B0-----:R-:W-:-:S04]  /*63a0*/  IMAD.WIDE.U32 R2, R11, R8, RZ ;  /* 0x000000080b027225 */ /* 0x001fc800078e00ff */
[----:B------:R-:W-:-:S04]  /*63b0*/  IMAD.WIDE.U32 R4, P0, R7, R9, R2 ;  /* 0x0000000907047225 */ /* 0x000fc80007800002 */
[----:B------:R-:W-:-:S04]  /*63c0*/  IMAD.WIDE.U32 R2, R7, R8, RZ ;  /* 0x0000000807027225 */ /* 0x000fc800078e00ff */
[----:B------:R-:W-:Y:S01]  /*63d0*/  IMAD.X R7, RZ, RZ, RZ, P0 ;  /* 0x000000ffff077224 */ /* 0x000fe200000e06ff */
[----:B------:R-:W-:Y:S01]  /*63e0*/  IADD3 RZ, P0, R3, R4, RZ ;  /* 0x0000000403ff7210 */ /* 0x000fe20007f1e0ff */
[----:B------:R-:W-:-:S04]  /*63f0*/  IMAD.MOV.U32 R6, RZ, RZ, R5 ;  /* 0x000000ffff067224 */ /* 0x000fc800078e0005 */
[----:B------:R-:W-:-:S08]  /*6400*/  IMAD.WIDE.U32.X R6, R11, R9, R6, P0 ;  /* 0x000000090b067225 */ /* 0x000fd000000e0406 */
.L_x_164:
[----:B------:R-:W3:Y:S01]  /*6410*/  LDC.64 R26, c[0x0][0x640] ;  /* 0x00019000ff1a7b82 */ /* 0x000ee20000000a00 */
[-C--:B------:R-:W-:Y:S01]  /*6420*/  SHF.R.U64 R11, R6, R0.reuse, R7 ;  /* 0x00000000060b7219 */ /* 0x080fe20000001207 */
[----:B------:R-:W-:Y:S01]  /*6430*/  IMAD.MOV.U32 R19, RZ, RZ, R17 ;  /* 0x000000ffff137224 */ /* 0x000fe200078e0011 */
[----:B------:R-:W-:Y:S01]  /*6440*/  SHF.R.U32.HI R0, RZ, R0, R7 ;  /* 0x00000000ff007219 */ /* 0x000fe20000011607 */
[----:B-1----:R-:W-:Y:S01]  /*6450*/  IMAD.MOV R14, RZ, RZ, -R14 ;  /* 0x000000ffff0e7224 */ /* 0x002fe200078e0a0e */
[----:B------:R-:W-:Y:S01]  /*6460*/  IADD3 R5, P0, RZ, -R11, RZ ;  /* 0x8000000bff057210 */ /* 0x000fe20007f1e0ff */
[----:B------:R-:W-:Y:S01]  /*6470*/  ULDC UR4, c[0x0][0x154] ;  /* 0x0000550000047ab9 */ /* 0x000fe20000000800 */
[----:B------:R-:W-:Y:S01]  /*6480*/  IMAD.MOV.U32 R7, RZ, RZ, 0x1 ;  /* 0x00000001ff077424 */ /* 0x000fe200078e00ff */
[----:B------:R-:W1:Y:S01]  /*6490*/  LDC R4, c[0x0][0x618] ;  /* 0x00018600ff047b82 */ /* 0x000e620000000800 */
[----:B------:R-:W-:Y:S02]  /*64a0*/  IMAD R22, R15, R14, R10 ;  /* 0x0000000e0f167224 */ /* 0x000fe400078e020a */
[----:B------:R-:W-:-:S04]  /*64b0*/  IMAD.X R3, RZ, RZ, ~R0, P0 ;  /* 0x000000ffff037224 */ /* 0x000fc800000e0e00 */
[-C--:B--2---:R-:W-:Y:S01]  /*64c0*/  IMAD R0, R3, R12.reuse, RZ ;  /* 0x0000000c03007224 */ /* 0x084fe200078e02ff */
[----:B------:R-:W2:Y:S01]  /*64d0*/  LDC R6, c[0x0][0x608] ;  /* 0x00018200ff067b82 */ /* 0x000ea20000000800 */
[----:B0-----:R-:W-:-:S04]  /*64e0*/  IMAD.WIDE.U32 R2, R5, R12, R18 ;  /* 0x0000000c05027225 */ /* 0x001fc800078e0012 */
[----:B------:R-:W-:Y:S01]  /*64f0*/  IMAD R5, R5, R13, R0 ;  /* 0x0000000d05057224 */ /* 0x000fe200078e0200 */
[----:B------:R-:W-:Y:S02]  /*6500*/  I2FP.F32.U32 R0, R20 ;  /* 0x0000001400007245 */ /* 0x000fe40000201000 */
[----:B------:R-:W0:Y:S01]  /*6510*/  LDC R24, c[0x0][0x658] ;  /* 0x00019600ff187b82 */ /* 0x000e220000000800 */
[----:B------:R-:W-:Y:S01]  /*6520*/  IMAD.IADD R3, R3, 0x1, R5 ;  /* 0x0000000103037824 */ /* 0x000fe200078e0205 */
[----:B---3--:R-:W-:Y:S01]  /*6530*/  ISETP.NE.U32.AND P0, PT, R26, RZ, PT ;  /* 0x000000ff1a00720c */ /* 0x008fe20003f05070 */
[----:B------:R-:W-:Y:S01]  /*6540*/  FMUL R0, R0, UR4 ;  /* 0x0000000400007c20 */ /* 0x000fe20008400000 */
[----:B------:R-:W-:Y:S02]  /*6550*/  IMAD.MOV.U32 R5, RZ, RZ, -0x1 ;  /* 0xffffffffff057424 */ /* 0x000fe400078e00ff */
[----:B------:R-:W-:Y:S01]  /*6560*/  ISETP.NE.AND.EX P0, PT, R27, RZ, PT, P0 ;  /* 0x000000ff1b00720c */ /* 0x000fe20003f05300 */
[----:B------:R3:W4:Y:S01]  /*6570*/  F2I.U32.TRUNC.NTZ R12, R0 ;  /* 0x00000000000c7305 */ /* 0x000722000020f000 */
[----:B------:R-:W3:Y:S01]  /*6580*/  LDC R15, c[0x0][0x148] ;  /* 0x00005200ff0f7b82 */ /* 0x000ee20000000800 */
[----:B-1----:R-:W-:-:S02]  /*6590*/  SHF.R.U64 R10, R2, R4, R3 ;  /* 0x00000004020a7219 */ /* 0x002fc40000001203 */
[----:B------:R-:W-:-:S05]  /*65a0*/  SHF.R.U32.HI R3, RZ, R4, R3 ;  /* 0x00000004ff037219 */ /* 0x000fca0000011603 */
[----:B------:R-:W1:Y:S01]  /*65b0*/  LDC R14, c[0x0][0x600] ;  /* 0x00018000ff0e7b82 */ /* 0x000e620000000800 */
[-CC-:B--2---:R-:W-:Y:S02]  /*65c0*/  SHF.R.U64 R8, R10, R6.reuse, R3.reuse ;  /* 0x000000060a087219 */ /* 0x184fe40000001203 */
[----:B------:R-:W-:-:S05]  /*65d0*/  SHF.R.U32.HI R3, RZ, R6, R3 ;  /* 0x00000006ff037219 */ /* 0x000fca0000011603 */
[----:B------:R-:W2:Y:S01]  /*65e0*/  LDC R21, c[0x0][0x648] ;  /* 0x00019200ff157b82 */ /* 0x000ea20000000800 */
[-CC-:B0-----:R-:W-:Y:S02]  /*65f0*/  SHF.R.U64 R13, R8, R24.reuse, R3.reuse ;  /* 0x00000018080d7219 */ /* 0x181fe40000001203 */
[-C--:B------:R-:W-:Y:S02]  /*6600*/  SHF.L.U32 R5, R5, R24.reuse, RZ ;  /* 0x0000001805057219 */ /* 0x080fe400000006ff */
[-C--:B------:R-:W-:Y:S01]  /*6610*/  SHF.R.U32.HI R3, RZ, R24.reuse, R3 ;  /* 0x00000018ff037219 */ /* 0x080fe20000011603 */
[----:B------:R-:W-:Y:S01]  /*6620*/  IMAD.MOV.U32 R2, RZ, RZ, R13 ;  /* 0x000000ffff027224 */ /* 0x000fe200078e000d */
[----:B------:R-:W-:Y:S01]  /*6630*/  SHF.L.U32 R24, R7, R24, RZ ;  /* 0x0000001807187219 */ /* 0x000fe200000006ff */
[----:B------:R-:W0:Y:S01]  /*6640*/  LDC R25, c[0x0][0x638] ;  /* 0x00018e00ff197b82 */ /* 0x000e220000000800 */
[----:B------:R-:W-:-:S07]  /*6650*/  LOP3.LUT R19, RZ, R5, RZ, 0x33, !PT ;  /* 0x00000005ff137212 */ /* 0x000fce00078e33ff */
[----:B------:R-:W0:Y:S01]  /*6660*/  LDC R28, c[0x0][0x610] ;  /* 0x00018400ff1c7b82 */ /* 0x000e220000000800 */
[----:B----4-:R-:W-:Y:S05]  /*6670*/  @!P0 BRA `(.L_x_165) ;  /* 0x0000000000288947 */ /* 0x010fea0003800000 */
[----:B---3--:R-:W3:Y:S02]  /*6680*/  LDC R0, c[0x0][0x64c] ;  /* 0x00019300ff007b82 */ /* 0x008ee40000000800 */
[----:B---3--:R-:W-:-:S05]  /*6690*/  IADD3 R7, P0, R13, R0, RZ ;  /* 0x000000000d077210 */ /* 0x008fca0007f1e0ff */
        /* <DEDUP_REMOVED lines=8> */
.L_x_165:
[----:B------:R-:W4:Y:S01]  /*6720*/  LDC R4, c[0x0][0x65c] ;  /* 0x00019700ff047b82 */ /* 0x000f220000000800 */
[----:B--23--:R-:W-:Y:S01]  /*6730*/  SHF.R.U64 R0, R2, R21, R3 ;  /* 0x0000001502007219 */ /* 0x00cfe20000001203 */
[----:B-1----:R-:W-:Y:S01]  /*6740*/  VIADD R3, R14, 0xffffffff ;  /* 0xffffffff0e037836 */ /* 0x002fe20000000000 */
[----:B------:R-:W-:Y:S01]  /*6750*/  LOP3.LUT R19, R8, R19, RZ, 0xc0, !PT ;  /* 0x0000001308137212 */ /* 0x000fe200078ec0ff */
[----:B------:R-:W-:Y:S02]  /*6760*/  IMAD.MOV R12, RZ, RZ, -R12 ;  /* 0x000000ffff0c7224 */ /* 0x000fe400078e0a0c */
[----:B------:R-:W-:Y:S01]  /*6770*/  IMAD.MOV R2, RZ, RZ, -R0 ;  /* 0x000000ffff027224 */ /* 0x000fe200078e0a00 */
[----:B------:R-:W-:Y:S01]  /*6780*/  LOP3.LUT R3, R10, R3, RZ, 0xc0, !PT ;  /* 0x000000030a037212 */ /* 0x000fe200078ec0ff */
[----:B------:R-:W-:Y:S02]  /*6790*/  IMAD R19, R24, R0, R19 ;  /* 0x0000000018137224 */ /* 0x000fe400078e0213 */
[----:B0-----:R-:W-:-:S04]  /*67a0*/  IMAD R0, R2, R25, R13 ;  /* 0x0000001902007224 */ /* 0x001fc800078e020d */
[----:B------:R-:W-:Y:S01]  /*67b0*/  IMAD R2, R0, R14, R3 ;  /* 0x0000000e00027224 */ /* 0x000fe200078e0203 */
[----:B----4-:R-:W-:Y:S01]  /*67c0*/  ISETP.NE.AND P0, PT, R4, 0x1, PT ;  /* 0x000000010400780c */ /* 0x010fe20003f05270 */
[----:B------:R-:W-:-:S05]  /*67d0*/  IMAD.MOV.U32 R4, RZ, RZ, 0x1 ;  /* 0x00000001ff047424 */ /* 0x000fca00078e00ff */
[----:B------:R-:W-:-:S07]  /*67e0*/  PRMT R0, R4, 0x7610, R0 ;  /* 0x0000761004007816 */ /* 0x000fce0000000000 */
[----:B------:R-:W-:-:S04]  /*67f0*/  @P0 IMAD R22, R15, R12, R20 ;  /* 0x0000000c0f160224 */ /* 0x000fc800078e0214 */
[----:B------:R-:W-:-:S05]  /*6800*/  IMAD R19, R19, R28, R22 ;  /* 0x0000001c13137224 */ /* 0x000fca00078e0216 */
[----:B------:R-:W-:Y:S02]  /*6810*/  SEL R22, R2, R19, !P0 ;  /* 0x0000001302167207 */ /* 0x000fe40004000000 */
[----:B------:R-:W-:Y:S01]  /*6820*/  SEL R19, R19, R2, !P0 ;  /* 0x0000000213137207 */ /* 0x000fe20004000000 */
[----:B------:R-:W-:-:S07]  /*6830*/  IMAD.MOV.U32 R2, RZ, RZ, R11 ;  /* 0x000000ffff027224 */ /* 0x000fce00078e000b */
.L_x_163:
[----:B------:R-:W-:Y:S02]  /*6840*/  LOP3.LUT P0, RZ, R0, 0xff, RZ, 0xc0, !PT ;  /* 0x000000ff00ff7812 */ /* 0x000fe4000780c0ff */
[----:B------:R-:W-:-:S11]  /*6850*/  LOP3.LUT R103, R103, 0x1, RZ, 0x3c, !PT ;  /* 0x0000000167677812 */ /* 0x000fd600078e3cff */
[----:B------:R-:W-:Y:S05]  /*6860*/  @P0 BRA `(.L_x_166) ;  /* 0xffffffac00b00947 */ /* 0x000fea000383ffff */
[----:B------:R-:W-:Y:S05]  /*6870*/  EXIT ;  /* 0x000000000000794d */ /* 0x000fea0003800000 */
.L_x_17:
[----:B------:R-:W-:-:S08]  /*6880*/  ISETP.NE.AND P0, PT, R5, RZ, PT ;  /* 0x000000ff0500720c */ /* 0x000fd00003f05270 */
[----:B0-----:R-:W0:-:S00]  /*6890*/  USETMAXREG.DEALLOC.CTAPOOL 0x28 ;  /* 0x00000028000079c8 */ /* 0x001e0000080e0500 */
[----:B------:R-:W-:Y:S05]  /*68a0*/  @P0 EXIT ;  /* 0x000000000000094d */ /* 0x000fea0003800000 */
[----:B0-----:R-:W-:Y:S01]  /*68b0*/  LOP3.LUT P0, RZ, R8, 0xff, RZ, 0xc0, !PT ;  /* 0x000000ff08ff7812 */ /* 0x001fe2000780c0ff */
[----:B------:R-:W-:Y:S02]  /*68c0*/  IMAD.MOV.U32 R0, RZ, RZ, 0x1 ;  /* 0x00000001ff007424 */ /* 0x000fe400078e00ff */
[----:B------:R-:W-:-:S10]  /*68d0*/  IMAD.MOV.U32 R7, RZ, RZ, RZ ;  /* 0x000000ffff077224 */ /* 0x000fd400078e00ff */
[----:B------:R-:W-:Y:S05]  /*68e0*/  @!P0 BRA `(.L_x_167) ;  /* 0x0000000c00388947 */ /* 0x000fea0003800000 */
[----:B------:R-:W0:Y:S01]  /*68f0*/  S2R R9, SR_CgaCtaId ;  /* 0x0000000000097919 */ /* 0x000e220000008800 */
[----:B------:R-:W-:Y:S01]  /*6900*/  LOP3.LUT P0, RZ, R4, 0x1f, RZ, 0xc0, !PT ;  /* 0x0000001f04ff7812 */ /* 0x000fe2000780c0ff */
[----:B------:R-:W-:Y:S01]  /*6910*/  ULDC UR5, c[0x0][0x658] ;  /* 0x0001960000057ab9 */ /* 0x000fe20000000800 */
[----:B------:R-:W-:Y:S01]  /*6920*/  UMOV UR6, 0xffffffff ;  /* 0xffffffff00067882 */ /* 0x000fe20000000000 */
[----:B------:R-:W-:Y:S01]  /*6930*/  BSSY B0, `(.L_x_167) ;  /* 0x00000c9000007945 */ /* 0x000fe20003800000 */
[----:B------:R-:W-:Y:S01]  /*6940*/  USHF.L.U32 UR6, UR6, UR5, URZ ;  /* 0x0000000506067299 */ /* 0x000fe2000800063f */
[C---:B------:R-:W-:Y:S01]  /*6950*/  ISETP.NE.AND P2, PT, R3.reuse, RZ, PT ;  /* 0x000000ff0300720c */ /* 0x040fe20003f45270 */
[----:B------:R-:W-:Y:S01]  /*6960*/  IMAD.MOV.U32 R8, RZ, RZ, 0x1 ;  /* 0x00000001ff087424 */ /* 0x000fe200078e00ff */
[----:B------:R-:W-:Y:S01]  /*6970*/  ISETP.NE.OR P0, PT, R3, RZ, !P0 ;  /* 0x000000ff0300720c */ /* 0x000fe20004705670 */
[----:B------:R-:W-:Y:S01]  /*6980*/  IMAD.MOV.U32 R0, RZ, RZ, 0x1 ;  /* 0x00000001ff007424 */ /* 0x000fe200078e00ff */
[----:B------:R-:W-:Y:S01]  /*6990*/  LOP3.LUT R6, R16, 0x2, RZ, 0xfc, !PT ;  /* 0x0000000210067812 */ /* 0x000fe200078efcff */
[----:B------:R-:W-:Y:S01]  /*69a0*/  IMAD.MOV.U32 R7, RZ, RZ, RZ ;  /* 0x000000ffff077224 */ /* 0x000fe200078e00ff */
[----:B------:R-:W-:Y:S01]  /*69b0*/  ULDC UR4, c[0x0][0x600] ;  /* 0x0001800000047ab9 */ /* 0x000fe20000000800 */
[----:B------:R-:W-:Y:S01]  /*69c0*/  UMOV UR7, 0x1 ;  /* 0x0000000100077882 */ /* 0x000fe20000000000 */
[----:B------:R-:W-:-:S02]  /*69d0*/  UIADD3 UR19, UR40, 0x1, URZ ;  /* 0x0000000128137890 */ /* 0x000fc4000fffe03f */
[----:B------:R-:W-:Y:S02]  /*69e0*/  UIADD3 UR15, UR4, -0x1, URZ ;  /* 0xffffffff040f7890 */ /* 0x000fe4000fffe03f */
[----:B------:R-:W-:Y:S02]  /*69f0*/  USHF.L.U32 UR17, UR7, UR5, URZ ;  /* 0x0000000507117299 */ /* 0x000fe4000800063f */
[----:B------:R-:W-:Y:S01]  /*6a00*/  ULOP3.LUT UR16, URZ, UR6, URZ, 0x33, !UPT ;  /* 0x000000063f107292 */ /* 0x000fe2000f8e333f */
[----:B------:R-:W-:Y:S01]  /*6a10*/  ULDC.64 UR20, c[0x0][0x198] ;  /* 0x0000660000147ab9 */ /* 0x000fe20000000a00 */
[C---:B0-----:R-:W-:Y:S02]  /*6a20*/  IMAD.SHL.U32 R10, R9.reuse, 0x40, RZ ;  /* 0x00000040090a7824 */ /* 0x041fe400078e00ff */
[----:B------:R-:W-:-:S03]  /*6a30*/  IMAD.SHL.U32 R9, R9, 0x800, RZ ;  /* 0x0000080009097824 */ /* 0x000fc600078e00ff */
[----:B------:R-:W-:-:S07]  /*6a40*/  LOP3.LUT R10, R10, 0x40, RZ, 0xc0, !PT ;  /* 0x000000400a0a7812 */ /* 0x000fce00078ec0ff */
.L_x_179:
[----:B------:R-:W-:-:S03]  /*6a50*/  UMOV UR4, 0xffffffff ;  /* 0xffffffff00047882 */ /* 0x000fc60000000000 */
[----:B------:R-:W-:Y:S05]  /*6a60*/  BRA.DIV UR4, `(.L_x_168) ;  /* 0x0000001204107947 */ /* 0x000fea000b800000 */
[----:B------:R-:W-:-:S13]  /*6a70*/  ELECT P6, URZ, PT ;  /* 0x00000000003f782f */ /* 0x000fda00038c0000 */
.L_x_193:
[----:B------:R-:W0:Y:S01]  /*6a80*/  LDC R3, c[0x0][0x28c] ;  /* 0x0000a300ff037b82 */ /* 0x000e220000000800 */
[----:B------:R-:W-:Y:S01]  /*6a90*/  BSSY B1, `(.L_x_169) ;  /* 0x0000039000017945 */ /* 0x000fe20003800000 */
[----:B0-----:R-:W-:-:S13]  /*6aa0*/  ISETP.LT.OR P6, PT, R3, 0x1, !P6 ;  /* 0x000000010300780c */ /* 0x001fda00077c1670 */
[----:B------:R-:W-:Y:S05]  /*6ab0*/  @P6 BRA `(.L_x_170) ;  /* 0x0000000000d86947 */ /* 0x000fea0003800000 */
[----:B------:R-:W-:Y:S02]  /*6ac0*/  IMAD R22, R22, 0x80, R10 ;  /* 0x0000008016167824 */ /* 0x000fe400078e020a */
[----:B------:R-:W-:Y:S02]  /*6ad0*/  IMAD.SHL.U32 R19, R19, 0x40, RZ ;  /* 0x0000004013137824 */ /* 0x000fe400078e00ff */
[----:B------:R-:W-:Y:S02]  /*6ae0*/  IMAD.MOV.U32 R15, RZ, RZ, RZ ;  /* 0x000000ffff0f7224 */ /* 0x000fe400078e00ff */
[----:B------:R-:W-:Y:S02]  /*6af0*/  IMAD.U32 R20, RZ, RZ, UR19 ;  /* 0x00000013ff147e24 */ /* 0x000fe4000f8e00ff */
[----:B------:R-:W-:Y:S02]  /*6b00*/  IMAD.MOV.U32 R3, RZ, RZ, R0 ;  /* 0x000000ffff037224 */ /* 0x000fe400078e0000 */
[----:B------:R-:W-:-:S07]  /*6b10*/  IMAD.MOV.U32 R4, RZ, RZ, R7 ;  /* 0x000000ffff047224 */ /* 0x000fce00078e0007 */
.L_x_174:
[----:B------:R-:W0:Y:S01]  /*6b20*/  S2R R12, SR_CgaCtaId ;  /* 0x00000000000c7919 */ /* 0x000e220000008800 */
[----:B------:R-:W-:Y:S01]  /*6b30*/  MOV R5, 0x400 ;  /* 0x0000040000057802 */ /* 0x000fe20000000f00 */
[----:B------:R-:W1:Y:S03]  /*6b40*/  @!P2 LDC R11, c[0x0][0x500] ;  /* 0x00014000ff0bab82 */ /* 0x000e660000000800 */
[----:B0-----:R-:W-:Y:S02]  /*6b50*/  LEA R13, R12, R5, 0x18 ;  /* 0x000000050c0d7211 */ /* 0x001fe400078ec0ff */
[----:B------:R-:W-:-:S03]  /*6b60*/  SHF.L.U32 R5, R3, 0x1f, RZ ;  /* 0x0000001f03057819 */ /* 0x000fc600000006ff */
[----:B------:R-:W-:-:S04]  /*6b70*/  IMAD R14, R4, 0x8, R13 ;  /* 0x00000008040e7824 */ /* 0x000fc800078e020d */
[----:B------:R-:W0:Y:S02]  /*6b80*/  SYNCS.PHASECHK.TRANS64.TRYWAIT P1, [R14+URZ+0x28], R5 ;  /* 0x000028050e0075a7 */ /* 0x000e24000802017f */
[----:B01----:R-:W-:Y:S05]  /*6b90*/  @!P1 BRA `(.L_x_171) ;  /* 0x0000000c00e49947 */ /* 0x003fea0003800000 */
.L_x_194:
[----:B0-----:R-:W-:Y:S01]  /*6ba0*/  PRMT R5, R6, 0x9910, RZ ;  /* 0x0000991006057816 */ /* 0x001fe200000000ff */
[----:B------:R0:W-:Y:S03]  /*6bb0*/  @!P2 SYNCS.ARRIVE.TRANS64 RZ, [R14+URZ], R11 ;  /* 0x0000000b0effa9a7 */ /* 0x0001e6000800003f */
[----:B------:R-:W-:-:S13]  /*6bc0*/  ISETP.NE.AND P1, PT, R5, 0x2, PT ;  /* 0x000000020500780c */ /* 0x000fda0003f25270 */
[----:B0-----:R-:W-:Y:S05]  /*6bd0*/  @P1 BRA `(.L_x_172) ;  /* 0x0000000000041947 */ /* 0x001fea0003800000 */
[----:B------:R-:W-:Y:S01]  /*6be0*/  BPT.TRAP 0x1 ;  /* 0x000000040000795c */ /* 0x000fe20000300000 */
.L_x_172:
[----:B------:R-:W-:Y:S05]  /*6bf0*/  @P0 BRA `(.L_x_173) ;  /* 0x0000000000040947 */ /* 0x000fea0003800000 */
[----:B------:R-:W-:Y:S01]  /*6c00*/  BPT.TRAP 0x1 ;  /* 0x000000040000795c */ /* 0x000fe20000300000 */
.L_x_173:
[----:B------:R-:W-:Y:S01]  /*6c10*/  IMAD.SHL.U32 R12, R4, 0x1000, RZ ;  /* 0x00001000040c7824 */ /* 0x000fe200078e00ff */
[----:B------:R-:W-:Y:S01]  /*6c20*/  R2UR UR9, R14 ;  /* 0x000000000e0972ca */ /* 0x000fe200000e0000 */
[----:B------:R-:W-:Y:S01]  /*6c30*/  VIADD R20, R20, 0xffffffff ;  /* 0xffffffff14147836 */ /* 0x000fe20000000000 */
[----:B------:R-:W-:Y:S01]  /*6c40*/  R2UR UR11, R19 ;  /* 0x00000000130b72ca */ /* 0x000fe200000e0000 */
[----:B------:R-:W-:Y:S01]  /*6c50*/  UIADD3 UR4, UP0, UR20, 0xf0, URZ ;  /* 0x000000f014047890 */ /* 0x000fe2000ff1e03f */
[----:B------:R-:W-:Y:S01]  /*6c60*/  LOP3.LUT R5, R12, 0x800, R9, 0xf8, !PT ;  /* 0x000008000c057812 */ /* 0x000fe200078ef809 */
[----:B------:R-:W-:Y:S01]  /*6c70*/  UIADD3 UR22, UP1, UR20, 0x1f0, URZ ;  /* 0x000001f014167890 */ /* 0x000fe2000ff3e03f */
[----:B------:R-:W-:Y:S01]  /*6c80*/  IADD3 R12, R13, 0x180, R12 ;  /* 0x000001800d0c7810 */ /* 0x000fe20007ffe00c */
[----:B------:R-:W-:Y:S01]  /*6c90*/  UIADD3.X UR5, URZ, UR21, URZ, UP0, !UPT ;  /* 0x000000153f057290 */ /* 0x000fe200087fe43f */
[----:B------:R-:W-:Y:S01]  /*6ca0*/  R2UR UR10, R15 ;  /* 0x000000000f0a72ca */ /* 0x000fe200000e0000 */
[----:B------:R-:W-:Y:S01]  /*6cb0*/  IMAD R5, R5, 0x2, R13 ;  /* 0x0000000205057824 */ /* 0x000fe200078e020d */
[----:B------:R-:W-:Y:S01]  /*6cc0*/  R2UR UR13, R12 ;  /* 0x000000000c0d72ca */ /* 0x000fe200000e0000 */
[----:B------:R-:W-:Y:S01]  /*6cd0*/  VIADD R4, R4, 0x1 ;  /* 0x0000000104047836 */ /* 0x000fe20000000000 */
[----:B------:R-:W-:Y:S01]  /*6ce0*/  R2UR UR12, R2 ;  /* 0x00000000020c72ca */ /* 0x000fe200000e0000 */
[----:B------:R-:W-:Y:S01]  /*6cf0*/  UIADD3.X UR23, URZ, UR21, URZ, UP1, !UPT ;  /* 0x000000153f177290 */ /* 0x000fe20008ffe43f */
[----:B------:R-:W-:Y:S01]  /*6d00*/  R2UR UR8, R5 ;  /* 0x00000000050872ca */ /* 0x000fe200000e0000 */
[----:B------:R-:W-:Y:S01]  /*6d10*/  UMOV UR6, 0x0 ;  /* 0x0000000000067882 */ /* 0x000fe20000000000 */
[----:B------:R-:W-:Y:S01]  /*6d20*/  R2UR UR18, R22 ;  /* 0x00000000161272ca */ /* 0x000fe200000e0000 */
[----:B------:R-:W-:Y:S01]  /*6d30*/  UMOV UR7, 0x10000000 ;  /* 0x1000000000077882 */ /* 0x000fe20000000000 */
[----:B------:R-:W-:Y:S01]  /*6d40*/  ISETP.GT.AND P3, PT, R20, 0x1, PT ;  /* 0x000000011400780c */ /* 0x000fe20003f64270 */
[----:B------:R-:W-:Y:S01]  /*6d50*/  UMOV UR24, 0x30000 ;  /* 0x0003000000187882 */ /* 0x000fe20000000000 */
[----:B------:R-:W-:Y:S01]  /*6d60*/  ISETP.NE.AND P1, PT, R4, 0x5, PT ;  /* 0x000000050400780c */ /* 0x000fe20003f25270 */
[----:B------:R-:W-:-:S03]  /*6d70*/  VIADD R15, R15, 0x20 ;  /* 0x000000200f0f7836 */ /* 0x000fc60000000000 */
[----:B------:R-:W-:Y:S02]  /*6d80*/  SEL R12, RZ, 0x1, P1 ;  /* 0x00000001ff0c7807 */ /* 0x000fe40000800000 */
[----:B------:R-:W-:Y:S01]  /*6d90*/  SEL R4, R4, RZ, P1 ;  /* 0x000000ff04047207 */ /* 0x000fe20000800000 */
[----:B------:R-:W-:Y:S01]  /*6da0*/  UIADD3 UR14, UR8, 0x5180, URZ ;  /* 0x00005180080e7890 */ /* 0x000fe2000fffe03f */
[----:B------:R-:W-:Y:S02]  /*6db0*/  LOP3.LUT R3, R3, R12, RZ, 0x3c, !PT ;  /* 0x0000000c03037212 */ /* 0x000fe400078e3cff */
[----:B------:R-:W-:Y:S02]  /*6dc0*/  UMOV UR8, UR13 ;  /* 0x0000000d00087c82 */ /* 0x000fe40008000000 */
[----:B------:R0:W-:Y:S02]  /*6dd0*/  UTMALDG.3D [UR8], [UR4], desc[UR6] ;  /* 0x00000608040075b4 */ /* 0x0001e40008011000 */
[----:B0-----:R-:W-:Y:S01]  /*6de0*/  UMOV UR8, UR14 ;  /* 0x0000000e00087c82 */ /* 0x001fe20008000000 */
[----:B------:R-:W-:-:S02]  /*6df0*/  UMOV UR11, UR18 ;  /* 0x00000012000b7c82 */ /* 0x000fc40008000000 */
[----:B------:R0:W-:Y:S02]  /*6e00*/  UTMALDG.3D.MULTICAST [UR8], [UR22], UR24, desc[UR6] ;  /* 0x00000608160073b4 */ /* 0x0001e40008011818 */
[----:B0-----:R-:W-:Y:S05]  /*6e10*/  @P3 BRA `(.L_x_174) ;  /* 0xfffffffc00403947 */ /* 0x001fea000383ffff */
.L_x_170:
[----:B------:R-:W-:Y:S05]  /*6e20*/  BSYNC B1 ;  /* 0x0000000000017941 */ /* 0x000fea0003800000 */
.L_x_169:
[----:B------:R-:W2:Y:S01]  /*6e30*/  LDL.64 R12, [R1] ;  /* 0x00000000010c7983 */ /* 0x000ea20000100a00 */
[----:B------:R-:W-:Y:S01]  /*6e40*/  LOP3.LUT P4, RZ, R8, 0xff, RZ, 0xc0, !PT ;  /* 0x000000ff08ff7812 */ /* 0x000fe2000788c0ff */
[----:B------:R-:W-:Y:S01]  /*6e50*/  VIADD R4, R7, UR40 ;  /* 0x0000002807047c36 */ /* 0x000fe20008000000 */
[----:B------:R-:W-:Y:S01]  /*6e60*/  ULDC.64 UR4, c[0x0][0x650] ;  /* 0x0001940000047ab9 */ /* 0x000fe20000000a00 */
[----:B------:R-:W-:Y:S01]  /*6e70*/  IMAD.U32 R7, RZ, RZ, UR40 ;  /* 0x00000028ff077e24 */ /* 0x000fe2000f8e00ff */
[----:B------:R-:W-:Y:S01]  /*6e80*/  UISETP.GE.U32.AND UP0, UPT, UR40, 0x5, UPT ;  /* 0x000000052800788c */ /* 0x000fe2000bf06070 */
[----:B------:R-:W-:Y:S01]  /*6e90*/  BSSY B1, `(.L_x_175) ;  /* 0x0000070000017945 */ /* 0x000fe20003800000 */
[----:B------:R-:W-:Y:S01]  /*6ea0*/  ISETP.GT.U32.AND P1, PT, R4, 0x4, PT ;  /* 0x000000040400780c */ /* 0x000fe20003f24070 */
[----:B------:R-:W-:Y:S01]  /*6eb0*/  IMAD.MOV.U32 R19, RZ, RZ, -0x1 ;  /* 0xffffffffff137424 */ /* 0x000fe200078e00ff */
[----:B------:R-:W-:Y:S01]  /*6ec0*/  PRMT R8, RZ, 0x7610, R8 ;  /* 0x00007610ff087816 */ /* 0x000fe20000000008 */
[----:B------:R-:W-:Y:S01]  /*6ed0*/  IMAD.MOV.U32 R22, RZ, RZ, -0x1 ;  /* 0xffffffffff167424 */ /* 0x000fe200078e00ff */
[----:B------:R-:W-:-:S02]  /*6ee0*/  ISETP.LT.U32.AND P1, PT, R7, 0x5, P1 ;  /* 0x000000050700780c */ /* 0x000fc40000f21070 */
[----:B------:R-:W-:Y:S01]  /*6ef0*/  PLOP3.LUT P3, PT, PT, PT, UP0, 0x80, 0x0 ;  /* 0x000000000000781c */ /* 0x000fe20003f6f008 */
[----:B------:R-:W0:Y:S01]  /*6f00*/  @P4 S2R R3, SR_CgaCtaId ;  /* 0x0000000000034919 */ /* 0x000e220000008800 */
[----:B------:R-:W-:-:S04]  /*6f10*/  @P4 MOV R2, 0x400 ;  /* 0x0000040000024802 */ /* 0x000fc80000000f00 */
[----:B0-----:R-:W-:Y:S01]  /*6f20*/  @P4 LEA R5, R3, R2, 0x18 ;  /* 0x0000000203054211 */ /* 0x001fe200078ec0ff */
[----:B------:R-:W-:-:S03]  /*6f30*/  IMAD.WIDE.U32 R2, R4, -0x33333333, RZ ;  /* 0xcccccccd04027825 */ /* 0x000fc600078e00ff */
[----:B------:R0:W-:Y:S01]  /*6f40*/  @P4 SYNCS.ARRIVE.TRANS64.A1T0 RZ, [R5+URZ+0x88], RZ ;  /* 0x000088ff05ff49a7 */ /* 0x0001e2000810003f */
[----:B------:R-:W-:Y:S01]  /*6f50*/  IMAD.MOV.U32 R2, RZ, RZ, -0x1 ;  /* 0xffffffffff027424 */ /* 0x000fe200078e00ff */
[----:B0-----:R-:W-:Y:S02]  /*6f60*/  SHF.R.U32.HI R5, RZ, 0x2, R3 ;  /* 0x00000002ff057819 */ /* 0x001fe40000011603 */
[----:B------:R-:W-:-:S03]  /*6f70*/  SEL R3, RZ, 0x1, !P1 ;  /* 0x00000001ff037807 */ /* 0x000fc60004800000 */
[----:B------:R-:W-:Y:S01]  /*6f80*/  IMAD R7, R5, -0x5, R4 ;  /* 0xfffffffb05077824 */ /* 0x000fe200078e0204 */
[----:B------:R-:W-:Y:S02]  /*6f90*/  LOP3.LUT R0, R0, R3, RZ, 0x3c, !PT ;  /* 0x0000000300007212 */ /* 0x000fe400078e3cff */
[----:B------:R-:W-:Y:S02]  /*6fa0*/  PRMT R3, RZ, 0x7610, R3 ;  /* 0x00007610ff037816 */ /* 0x000fe40000000003 */
[----:B------:R-:W-:Y:S02]  /*6fb0*/  @P3 LOP3.LUT R0, R0, 0x1, R5, 0x78, !PT ;  /* 0x0000000100003812 */ /* 0x000fe400078e7805 */
[----:B--2---:R-:W-:-:S04]  /*6fc0*/  IADD3 R18, P4, R18, R12, RZ ;  /* 0x0000000c12127210 */ /* 0x004fc80007f9e0ff */
[----:B------:R-:W-:Y:S01]  /*6fd0*/  ISETP.GE.U32.AND P1, PT, R18, UR4, PT ;  /* 0x0000000412007c0c */ /* 0x000fe2000bf26070 */
[----:B------:R-:W-:-:S05]  /*6fe0*/  IMAD.X R17, R17, 0x1, R23, P4 ;  /* 0x0000000111117824 */ /* 0x000fca00020e0617 */
[----:B------:R-:W-:-:S13]  /*6ff0*/  ISETP.GE.U32.AND.EX P1, PT, R17, UR5, PT, P1 ;  /* 0x0000000511007c0c */ /* 0x000fda000bf26110 */
[----:B------:R-:W-:Y:S05]  /*7000*/  @P1 BRA `(.L_x_176) ;  /* 0x0000000400601947 */ /* 0x000fea0003800000 */
[----:B------:R-:W0:Y:S01]  /*7010*/  S2R R12, SR_CTAID.X ;  /* 0x00000000000c7919 */ /* 0x000e220000002500 */
[----:B------:R-:W-:Y:S01]  /*7020*/  ULDC.64 UR4, c[0x0][0x628] ;  /* 0x00018a0000047ab9 */ /* 0x000fe20000000a00 */
[----:B------:R-:W-:Y:S01]  /*7030*/  ULDC UR7, c[0x0][0x630] ;  /* 0x00018c0000077ab9 */ /* 0x000fe20000000800 */
[----:B------:R-:W-:Y:S01]  /*7040*/  ISETP.NE.U32.AND P1, PT, RZ, UR4, PT ;  /* 0x00000004ff007c0c */ /* 0x000fe2000bf25070 */
[----:B------:R-:W1:Y:S01]  /*7050*/  S2R R13, SR_CTAID.Y ;  /* 0x00000000000d7919 */ /* 0x000e620000002600 */
[----:B------:R-:W-:Y:S01]  /*7060*/  ULDC UR8, c[0x0][0x150] ;  /* 0x0000540000087ab9 */ /* 0x000fe20000000800 */
[----:B------:R-:W-:Y:S01]  /*7070*/  IMAD.MOV.U32 R2, RZ, RZ, R18 ;  /* 0x000000ffff027224 */ /* 0x000fe200078e0012 */
[----:B------:R-:W-:Y:S01]  /*7080*/  ISETP.NE.AND.EX P1, PT, RZ, UR5, PT, P1 ;  /* 0x00000005ff007c0c */ /* 0x000fe2000bf25310 */
[----:B------:R-:W-:Y:S01]  /*7090*/  IMAD.MOV.U32 R3, RZ, RZ, R17 ;  /* 0x000000ffff037224 */ /* 0x000fe200078e0011 */
[----:B0-----:R-:W-:-:S11]  /*70a0*/  I2FP.F32.U32 R14, R12 ;  /* 0x0000000c000e7245 */ /* 0x001fd60000201000 */
[----:B------:R-:W-:Y:S05]  /*70b0*/  @!P1 BRA `(.L_x_177) ;  /* 0x0000000000289947 */ /* 0x000fea0003800000 */
[----:B------:R-:W-:Y:S02]  /*70c0*/  ULDC UR6, c[0x0][0x634] ;  /* 0x00018d0000067ab9 */ /* 0x000fe40000000800 */
[----:B------:R-:W-:-:S05]  /*70d0*/  IADD3 R3, P1, R18, UR6, RZ ;  /* 0x0000000612037c10 */ /* 0x000fca000ff3e0ff */
[----:B------:R-:W-:-:S04]  /*70e0*/  IMAD.X R11, RZ, RZ, R17, P1 ;  /* 0x000000ffff0b7224 */ /* 0x000fc800008e0611 */
[----:B------:R-:W-:-:S04]  /*70f0*/  IMAD.WIDE.U32 R4, R11, UR4, RZ ;  /* 0x000000040b047c25 */ /* 0x000fc8000f8e00ff */
[----:B------:R-:W-:-:S04]  /*7100*/  IMAD.WIDE.U32 R4, P1, R3, UR5, R4 ;  /* 0x0000000503047c25 */ /* 0x000fc8000f820004 */
[----:B------:R-:W-:-:S04]  /*7110*/  IMAD.WIDE.U32 R2, R3, UR4, RZ ;  /* 0x0000000403027c25 */ /* 0x000fc8000f8e00ff */
[----:B------:R-:W-:Y:S01]  /*7120*/  IMAD.MOV.U32 R2, RZ, RZ, R5 ;  /* 0x000000ffff027224 */ /* 0x000fe200078e0005 */
[----:B------:R-:W-:Y:S01]  /*7130*/  IADD3 RZ, P3, R3, R4, RZ ;  /* 0x0000000403ff7210 */ /* 0x000fe20007f7e0ff */
[----:B------:R-:W-:-:S04]  /*7140*/  IMAD.X R3, RZ, RZ, RZ, P1 ;  /* 0x000000ffff037224 */ /* 0x000fc800008e06ff */
[----:B------:R-:W-:-:S08]  /*7150*/  IMAD.WIDE.U32.X R2, R11, UR5, R2, P3 ;  /* 0x000000050b027c25 */ /* 0x000fd000098e0402 */
.L_x_177:
[----:B------:R-:W0:Y:S01]  /*7160*/  LDC R21, c[0x0][0x65c] ;  /* 0x00019700ff157b82 */ /* 0x000e220000000800 */
[--C-:B------:R-:W-:Y:S01]  /*7170*/  SHF.R.U64 R11, R2, UR7, R3.reuse ;  /* 0x00000007020b7c19 */ /* 0x100fe20008001203 */
[----:B------:R-:W-:Y:S01]  /*7180*/  FMUL R14, R14, UR8 ;  /* 0x000000080e0e7c20 */ /* 0x000fe20008400000 */
[----:B------:R-:W-:Y:S01]  /*7190*/  SHF.R.U32.HI R2, RZ, UR7, R3 ;  /* 0x00000007ff027c19 */ /* 0x000fe20008011603 */
[----:B------:R-:W-:Y:S01]  /*71a0*/  ULDC UR6, c[0x0][0x154] ;  /* 0x0000550000067ab9 */ /* 0x000fe20000000800 */
[----:B------:R-:W-:Y:S01]  /*71b0*/  IADD3 R15, P1, RZ, -R11, RZ ;  /* 0x8000000bff0f7210 */ /* 0x000fe20007f3e0ff */
[----:B------:R-:W-:Y:S01]  /*71c0*/  ULDC.64 UR4, c[0x0][0x620] ;  /* 0x0001880000047ab9 */ /* 0x000fe20000000a00 */
[----:B-1----:R-:W-:Y:S01]  /*71d0*/  I2FP.F32.U32 R3, R13 ;  /* 0x0000000d00037245 */ /* 0x002fe20000201000 */
[----:B------:R-:W1:Y:S01]  /*71e0*/  LDC R19, c[0x0][0x144] ;  /* 0x00005100ff137b82 */ /* 0x000e620000000800 */
[----:B------:R-:W2:Y:S01]  /*71f0*/  F2I.U32.TRUNC.NTZ R14, R14 ;  /* 0x0000000e000e7305 */ /* 0x000ea2000020f000 */
[----:B------:R-:W-:-:S02]  /*7200*/  IMAD.X R2, RZ, RZ, ~R2, P1 ;  /* 0x000000ffff027224 */ /* 0x000fc400008e0e02 */
[----:B------:R-:W-:Y:S01]  /*7210*/  FMUL R4, R3, UR6 ;  /* 0x0000000603047c20 */ /* 0x000fe20008400000 */
[----:B------:R-:W-:Y:S01]  /*7220*/  IMAD.MOV.U32 R3, RZ, RZ, R17 ;  /* 0x000000ffff037224 */ /* 0x000fe200078e0011 */
[----:B------:R-:W-:Y:S01]  /*7230*/  ULDC.64 UR6, c[0x0][0x640] ;  /* 0x0001900000067ab9 */ /* 0x000fe20000000a00 */
[----:B------:R-:W-:Y:S01]  /*7240*/  IMAD R2, R2, UR4, RZ ;  /* 0x0000000402027c24 */ /* 0x000fe2000f8e02ff */
[----:B------:R-:W3:Y:S01]  /*7250*/  LDC R20, c[0x0][0x148] ;  /* 0x00005200ff147b82 */ /* 0x000ee20000000800 */
[----:B------:R-:W-:Y:S01]  /*7260*/  ISETP.NE.U32.AND P1, PT, RZ, UR6, PT ;  /* 0x00000006ff007c0c */ /* 0x000fe2000bf25070 */
[----:B------:R-:W4:Y:S01]  /*7270*/  F2I.U32.TRUNC.NTZ R4, R4 ;  /* 0x0000000400047305 */ /* 0x000f22000020f000 */
[----:B------:R-:W-:Y:S02]  /*7280*/  IMAD R5, R15, UR5, R2 ;  /* 0x000000050f057c24 */ /* 0x000fe4000f8e0202 */
[----:B------:R-:W-:Y:S01]  /*7290*/  IMAD.MOV.U32 R2, RZ, RZ, R18 ;  /* 0x000000ffff027224 */ /* 0x000fe200078e0012 */
[----:B------:R-:W-:-:S02]  /*72a0*/  ISETP.NE.AND.EX P1, PT, RZ, UR7, PT, P1 ;  /* 0x00000007ff007c0c */ /* 0x000fc4000bf25310 */
[----:B0-----:R-:W-:Y:S01]  /*72b0*/  ISETP.NE.AND P4, PT, R21, 0x1, PT ;  /* 0x000000011500780c */ /* 0x001fe20003f85270 */
[----:B------:R-:W-:Y:S01]  /*72c0*/  IMAD.WIDE.U32 R2, R15, UR4, R2 ;  /* 0x000000040f027c25 */ /* 0x000fe2000f8e0002 */
[----:B------:R-:W-:-:S03]  /*72d0*/  ULDC UR4, c[0x0][0x618] ;  /* 0x0001860000047ab9 */ /* 0x000fc60000000800 */
[----:B--2---:R-:W-:Y:S02]  /*72e0*/  IMAD.MOV R14, RZ, RZ, -R14 ;  /* 0x000000ffff0e7224 */ /* 0x004fe400078e0a0e */
[----:B------:R-:W-:Y:S02]  /*72f0*/  IMAD.IADD R3, R3, 0x1, R5 ;  /* 0x0000000103037824 */ /* 0x000fe400078e0205 */
[----:B-1----:R-:W-:-:S03]  /*7300*/  IMAD R12, R19, R14, R12 ;  /* 0x0000000e130c7224 */ /* 0x002fc600078e020c */
[--C-:B------:R-:W-:Y:S01]  /*7310*/  SHF.R.U64 R14, R2, UR4, R3.reuse ;  /* 0x00000004020e7c19 */ /* 0x100fe20008001203 */
[----:B----4-:R-:W-:Y:S01]  /*7320*/  IMAD.MOV R2, RZ, RZ, -R4 ;  /* 0x000000ffff027224 */ /* 0x010fe200078e0a04 */
[----:B------:R-:W-:Y:S01]  /*7330*/  SHF.R.U32.HI R3, RZ, UR4, R3 ;  /* 0x00000004ff037c19 */ /* 0x000fe20008011603 */
[----:B------:R-:W-:Y:S02]  /*7340*/  ULDC UR4, c[0x0][0x608] ;  /* 0x0001820000047ab9 */ /* 0x000fe40000000800 */
[----:B---3--:R-:W-:Y:S01]  /*7350*/  @P4 IMAD R12, R20, R2, R13 ;  /* 0x00000002140c4224 */ /* 0x008fe200078e020d */
[--C-:B------:R-:W-:Y:S02]  /*7360*/  SHF.R.U64 R19, R14, UR4, R3.reuse ;  /* 0x000000040e137c19 */ /* 0x100fe40008001203 */
[----:B------:R-:W-:Y:S01]  /*7370*/  SHF.R.U32.HI R2, RZ, UR4, R3 ;  /* 0x00000004ff027c19 */ /* 0x000fe20008011603 */
[----:B------:R-:W-:-:S03]  /*7380*/  ULDC UR4, c[0x0][0x658] ;  /* 0x0001960000047ab9 */ /* 0x000fc60000000800 */
[--C-:B------:R-:W-:Y:S02]  /*7390*/  SHF.R.U64 R13, R19, UR4, R2.reuse ;  /* 0x00000004130d7c19 */ /* 0x100fe40008001202 */
[----:B------:R-:W-:-:S03]  /*73a0*/  SHF.R.U32.HI R2, RZ, UR4, R2 ;  /* 0x00000004ff027c19 */ /* 0x000fc60008011602 */
[----:B------:R-:W-:Y:S02]  /*73b0*/  IMAD.MOV.U32 R4, RZ, RZ, R13 ;  /* 0x000000ffff047224 */ /* 0x000fe400078e000d */
[----:B------:R-:W-:Y:S01]  /*73c0*/  IMAD.MOV.U32 R3, RZ, RZ, R2 ;  /* 0x000000ffff037224 */ /* 0x000fe200078e0002 */
[----:B------:R-:W-:Y:S06]  /*73d0*/  @!P1 BRA `(.L_x_178) ;  /* 0x00000000002c9947 */ /* 0x000fec0003800000 */
        /* <DEDUP_REMOVED lines=9> */
[----:B------:R-:W-:-:S04]  /*7470*/  IMAD.WIDE.U32.X R2, R15, UR7, R2, P3 ;  /* 0x000000070f027c25 */ /* 0x000fc800098e0402 */
[----:B------:R-:W-:-:S07]  /*7480*/  IMAD.MOV.U32 R4, RZ, RZ, R2 ;  /* 0x000000ffff047224 */ /* 0x000fce00078e0002 */
.L_x_178:
[----:B------:R-:W-:Y:S01]  /*7490*/  ULDC UR4, c[0x0][0x648] ;  /* 0x0001920000047ab9 */ /* 0x000fe20000000800 */
[----:B------:R-:W-:Y:S01]  /*74a0*/  LOP3.LUT R2, R19, UR16, RZ, 0xc0, !PT ;  /* 0x0000001013027c12 */ /* 0x000fe2000f8ec0ff */
[----:B------:R-:W-:Y:S01]  /*74b0*/  ULDC UR5, c[0x0][0x610] ;  /* 0x0001840000057ab9 */ /* 0x000fe20000000800 */
[----:B------:R-:W-:Y:S01]  /*74c0*/  SHF.R.U64 R3, R4, UR4, R3 ;  /* 0x0000000404037c19 */ /* 0x000fe20008001203 */
[----:B------:R-:W-:Y:S01]  /*74d0*/  ULDC UR4, c[0x0][0x638] ;  /* 0x00018e0000047ab9 */ /* 0x000fe20000000800 */
[----:B------:R-:W-:-:S03]  /*74e0*/  LOP3.LUT R14, R14, UR15, RZ, 0xc0, !PT ;  /* 0x0000000f0e0e7c12 */ /* 0x000fc6000f8ec0ff */
[----:B------:R-:W-:Y:S02]  /*74f0*/  IMAD.MOV R4, RZ, RZ, -R3 ;  /* 0x000000ffff047224 */ /* 0x000fe400078e0a03 */
[----:B------:R-:W-:Y:S02]  /*7500*/  IMAD R3, R3, UR17, R2 ;  /* 0x0000001103037c24 */ /* 0x000fe4000f8e0202 */
[----:B------:R-:W-:Y:S01]  /*7510*/  IMAD R13, R4, UR4, R13 ;  /* 0x00000004040d7c24 */ /* 0x000fe2000f8e020d */
[----:B------:R-:W-:Y:S01]  /*7520*/  ULDC UR4, c[0x0][0x600] ;  /* 0x0001800000047ab9 */ /* 0x000fe20000000800 */
[----:B------:R-:W-:Y:S02]  /*7530*/  IMAD R12, R3, UR5, R12 ;  /* 0x00000005030c7c24 */ /* 0x000fe4000f8e020c */
[----:B------:R-:W-:Y:S02]  /*7540*/  IMAD R13, R13, UR4, R14 ;  /* 0x000000040d0d7c24 */ /* 0x000fe4000f8e020e */
[----:B------:R-:W-:-:S02]  /*7550*/  IMAD.MOV.U32 R3, RZ, RZ, 0x1 ;  /* 0x00000001ff037424 */ /* 0x000fc400078e00ff */
[----:B------:R-:W-:Y:S01]  /*7560*/  IMAD.MOV.U32 R2, RZ, RZ, R11 ;  /* 0x000000ffff027224 */ /* 0x000fe200078e000b */
[----:B------:R-:W-:Y:S02]  /*7570*/  SEL R22, R13, R12, !P4 ;  /* 0x0000000c0d167207 */ /* 0x000fe40006000000 */
[----:B------:R-:W-:-:S07]  /*7580*/  SEL R19, R12, R13, !P4 ;  /* 0x0000000d0c137207 */ /* 0x000fce0006000000 */
.L_x_176:
[----:B------:R-:W-:Y:S05]  /*7590*/  BSYNC B1 ;  /* 0x0000000000017941 */ /* 0x000fea0003800000 */
.L_x_175:
[----:B------:R-:W-:-:S13]  /*75a0*/  LOP3.LUT P1, RZ, R3, 0xff, RZ, 0xc0, !PT ;  /* 0x000000ff03ff7812 */ /* 0x000fda000782c0ff */
[----:B------:R-:W-:Y:S05]  /*75b0*/  @P1 BRA `(.L_x_179) ;  /* 0xfffffff400241947 */ /* 0x000fea000383ffff */
[----:B------:R-:W-:Y:S05]  /*75c0*/  BSYNC B0 ;  /* 0x0000000000007941 */ /* 0x000fea0003800000 */
.L_x_167:
[----:B------:R-:W-:-:S03]  /*75d0*/  UMOV UR4, 0xffffffff ;  /* 0xffffffff00047882 */ /* 0x000fc60000000000 */
[----:B------:R-:W-:Y:S05]  /*75e0*/  BRA.DIV UR4, `(.L_x_180) ;  /* 0x0000000604647947 */ /* 0x000fea000b800000 */
[----:B------:R-:W-:-:S13]  /*75f0*/  ELECT P6, URZ, PT ;  /* 0x00000000003f782f */ /* 0x000fda00038c0000 */
.L_x_197:
[----:B------:R-:W-:Y:S04]  /*7600*/  BSSY B0, `(.L_x_181) ;  /* 0x0000034000007945 */ /* 0x000fe80003800000 */
[----:B------:R-:W-:Y:S05]  /*7610*/  @!P6 BRA `(.L_x_182) ;  /* 0x0000000000c8e947 */ /* 0x000fea0003800000 */
[----:B------:R-:W-:-:S04]  /*7620*/  LOP3.LUT R16, R16, 0x2, RZ, 0xfc, !PT ;  /* 0x0000000210107812 */ /* 0x000fc800078efcff */
[----:B------:R-:W-:-:S13]  /*7630*/  ISETP.NE.AND P0, PT, R16, 0x3, PT ;  /* 0x000000031000780c */ /* 0x000fda0003f05270 */
[----:B------:R-:W-:Y:S05]  /*7640*/  @!P0 BRA `(.L_x_183) ;  /* 0x0000000000048947 */ /* 0x000fea0003800000 */
[----:B------:R-:W-:Y:S01]  /*7650*/  BPT.TRAP 0x1 ;  /* 0x000000040000795c */ /* 0x000fe20000300000 */
.L_x_183:
[----:B------:R-:W0:Y:S01]  /*7660*/  S2R R3, SR_CgaCtaId ;  /* 0x0000000000037919 */ /* 0x000e220000008800 */
[----:B------:R-:W-:Y:S02]  /*7670*/  MOV R2, 0x400 ;  /* 0x0000040000027802 */ /* 0x000fe40000000f00 */
[----:B------:R-:W-:Y:S02]  /*7680*/  SHF.L.U32 R4, R0, 0x1f, RZ ;  /* 0x0000001f00047819 */ /* 0x000fe400000006ff */
[----:B0-----:R-:W-:-:S05]  /*7690*/  LEA R2, R3, R2, 0x18 ;  /* 0x0000000203027211 */ /* 0x001fca00078ec0ff */
[----:B------:R-:W-:-:S04]  /*76a0*/  VIADD R2, R2, 0x28 ;  /* 0x0000002802027836 */ /* 0x000fc80000000000 */
[C---:B------:R-:W-:Y:S02]  /*76b0*/  IMAD R9, R7.reuse, 0x8, R2 ;  /* 0x0000000807097824 */ /* 0x040fe400078e0202 */
[----:B------:R-:W-:Y:S02]  /*76c0*/  VIADD R7, R7, 0x1 ;  /* 0x0000000107077836 */ /* 0x000fe40000000000 */
[----:B------:R-:W0:Y:S03]  /*76d0*/  SYNCS.PHASECHK.TRANS64.TRYWAIT P0, [R9+URZ], R4 ;  /* 0x00000004090075a7 */ /* 0x000e26000800017f */
[----:B------:R-:W-:-:S04]  /*76e0*/  ISETP.NE.AND P1, PT, R7, 0x5, PT ;  /* 0x000000050700780c */ /* 0x000fc80003f25270 */
[----:B------:R-:W-:Y:S02]  /*76f0*/  SEL R3, RZ, 0x1, P1 ;  /* 0x00000001ff037807 */ /* 0x000fe40000800000 */
[----:B------:R-:W-:Y:S02]  /*7700*/  SEL R7, R7, RZ, P1 ;  /* 0x000000ff07077207 */ /* 0x000fe40000800000 */
[----:B------:R-:W-:-:S03]  /*7710*/  LOP3.LUT R6, R0, R3, RZ, 0x3c, !PT ;  /* 0x0000000300067212 */ /* 0x000fc600078e3cff */
[----:B------:R-:W-:Y:S01]  /*7720*/  IMAD R8, R7, 0x8, R2 ;  /* 0x0000000807087824 */ /* 0x000fe200078e0202 */
[----:B------:R-:W-:Y:S01]  /*7730*/  SHF.L.U32 R5, R6, 0x1f, RZ ;  /* 0x0000001f06057819 */ /* 0x000fe200000006ff */
[----:B0-----:R-:W-:Y:S06]  /*7740*/  @!P0 BRA `(.L_x_184) ;  /* 0x00000004002c8947 */ /* 0x001fec0003800000 */
.L_x_198:
[----:B------:R-:W1:Y:S01]  /*7750*/  SYNCS.PHASECHK.TRANS64.TRYWAIT P0, [R8+URZ], R5 ;  /* 0x00000005080075a7 */ /* 0x000e62000800017f */
[----:B------:R-:W-:-:S05]  /*7760*/  VIADD R0, R7, 0x1 ;  /* 0x0000000107007836 */ /* 0x000fca0000000000 */
[----:B------:R-:W-:-:S04]  /*7770*/  ISETP.NE.AND P1, PT, R0, 0x5, PT ;  /* 0x000000050000780c */ /* 0x000fc80003f25270 */
[----:B------:R-:W-:Y:S02]  /*7780*/  SEL R3, RZ, 0x1, P1 ;  /* 0x00000001ff037807 */ /* 0x000fe40000800000 */
[----:B------:R-:W-:Y:S02]  /*7790*/  SEL R7, R0, RZ, P1 ;  /* 0x000000ff00077207 */ /* 0x000fe40000800000 */
[----:B------:R-:W-:-:S03]  /*77a0*/  LOP3.LUT R6, R6, R3, RZ, 0x3c, !PT ;  /* 0x0000000306067212 */ /* 0x000fc600078e3cff */
[----:B0-----:R-:W-:Y:S01]  /*77b0*/  IMAD R9, R7, 0x8, R2 ;  /* 0x0000000807097824 */ /* 0x001fe200078e0202 */
[----:B------:R-:W-:Y:S01]  /*77c0*/  SHF.L.U32 R4, R6, 0x1f, RZ ;  /* 0x0000001f06047819 */ /* 0x000fe200000006ff */
[----:B-1----:R-:W-:Y:S06]  /*77d0*/  @!P0 BRA `(.L_x_185) ;  /* 0x00000004001c8947 */ /* 0x002fec0003800000 */
.L_x_199:
[----:B------:R-:W1:Y:S01]  /*77e0*/  SYNCS.PHASECHK.TRANS64.TRYWAIT P0, [R9+URZ], R4 ;  /* 0x00000004090075a7 */ /* 0x000e62000800017f */
[----:B------:R-:W-:-:S05]  /*77f0*/  VIADD R0, R7, 0x1 ;  /* 0x0000000107007836 */ /* 0x000fca0000000000 */
[----:B------:R-:W-:-:S04]  /*7800*/  ISETP.NE.AND P1, PT, R0, 0x5, PT ;  /* 0x000000050000780c */ /* 0x000fc80003f25270 */
[----:B------:R-:W-:Y:S02]  /*7810*/  SEL R3, RZ, 0x1, P1 ;  /* 0x00000001ff037807 */ /* 0x000fe40000800000 */
[----:B------:R-:W-:Y:S02]  /*7820*/  SEL R7, R0, RZ, P1 ;  /* 0x000000ff00077207 */ /* 0x000fe40000800000 */
[----:B------:R-:W-:-:S03]  /*7830*/  LOP3.LUT R11, R6, R3, RZ, 0x3c, !PT ;  /* 0x00000003060b7212 */ /* 0x000fc600078e3cff */
[----:B------:R-:W-:Y:S01]  /*7840*/  IMAD R6, R7, 0x8, R2 ;  /* 0x0000000807067824 */ /* 0x000fe200078e0202 */
[----:B0-----:R-:W-:Y:S01]  /*7850*/  SHF.L.U32 R5, R11, 0x1f, RZ ;  /* 0x0000001f0b057819 */ /* 0x001fe200000006ff */
[----:B-1----:R-:W-:Y:S06]  /*7860*/  @!P0 BRA `(.L_x_186) ;  /* 0x00000004000c8947 */ /* 0x002fec0003800000 */
.L_x_200:
[----:B------:R-:W1:Y:S01]  /*7870*/  SYNCS.PHASECHK.TRANS64.TRYWAIT P0, [R6+URZ], R5 ;  /* 0x00000005060075a7 */ /* 0x000e62000800017f */
[----:B------:R-:W-:-:S05]  /*7880*/  VIADD R0, R7, 0x1 ;  /* 0x0000000107007836 */ /* 0x000fca0000000000 */
[----:B------:R-:W-:-:S04]  /*7890*/  ISETP.NE.AND P1, PT, R0, 0x5, PT ;  /* 0x000000050000780c */ /* 0x000fc80003f25270 */
[----:B0-----:R-:W-:Y:S02]  /*78a0*/  SEL R4, RZ, 0x1, P1 ;  /* 0x00000001ff047807 */ /* 0x001fe40000800000 */
[----:B------:R-:W-:Y:S02]  /*78b0*/  SEL R3, R0, RZ, P1 ;  /* 0x000000ff00037207 */ /* 0x000fe40000800000 */
[----:B------:R-:W-:Y:S01]  /*78c0*/  LOP3.LUT R0, R11, R4, RZ, 0x3c, !PT ;  /* 0x000000040b007212 */ /* 0x000fe200078e3cff */
[----:B-1----:R-:W-:Y:S06]  /*78d0*/  @!P0 BRA `(.L_x_187) ;  /* 0x0000000400048947 */ /* 0x002fec0003800000 */
.L_x_201:
[----:B------:R-:W-:Y:S01]  /*78e0*/  IMAD R3, R3, 0x8, R2 ;  /* 0x0000000803037824 */ /* 0x000fe200078e0202 */
[----:B------:R-:W-:-:S07]  /*78f0*/  SHF.L.U32 R0, R0, 0x1f, RZ ;  /* 0x0000001f00007819 */ /* 0x000fce00000006ff */
.L_x_188:
[----:B-1----:R1:W2:Y:S02]  /*7900*/  SYNCS.PHASECHK.TRANS64.TRYWAIT P0, [R3+URZ], R0 ;  /* 0x00000000030075a7 */ /* 0x0022a4000800017f */
[----:B--2---:R-:W-:Y:S05]  /*7910*/  @!P0 NANOSLEEP.SYNCS 0x989680 ;  /* 0x009896800000895d */ /* 0x004fea0003900000 */
[----:B------:R-:W2:Y:S02]  /*7920*/  @!P0 SYNCS.PHASECHK.TRANS64 P0, [R3+URZ], R0 ;  /* 0x00000000030085a7 */ /* 0x000ea4000800007f */
[----:B--2---:R-:W-:Y:S05]  /*7930*/  @!P0 BRA `(.L_x_188) ;  /* 0xfffffffc00f08947 */ /* 0x004fea000383ffff */
.L_x_182:
[----:B------:R-:W-:Y:S05]  /*7940*/  BSYNC B0 ;  /* 0x0000000000007941 */ /* 0x000fea0003800000 */
.L_x_181:
[----:B------:R-:W-:Y:S05]  /*7950*/  EXIT ;  /* 0x000000000000794d */ /* 0x000fea0003800000 */
.L_x_19:
[----:B-1----:R1:W2:Y:S02]  /*7960*/  SYNCS.PHASECHK.TRANS64.TRYWAIT P0, [R97+URZ], R0 ;  /* 0x00000000610075a7 */ /* 0x0022a4000800017f */
[----:B--2---:R-:W-:Y:S05]  /*7970*/  @!P0 NANOSLEEP.SYNCS 0x989680 ;  /* 0x009896800000895d */ /* 0x004fea0003900000 */
[----:B------:R-:W2:Y:S02]  /*7980*/  @!P0 SYNCS.PHASECHK.TRANS64 P0, [R97+URZ], R0 ;  /* 0x00000000610085a7 */ /* 0x000ea4000800007f */
[----:B--2---:R-:W-:Y:S05]  /*7990*/  @!P0 BRA `(.L_x_19) ;  /* 0xfffffffc00f08947 */ /* 0x004fea000383ffff */
[----:B------:R-:W-:Y:S05]  /*79a0*/  BRA `(.L_x_189) ;  /* 0xffffff9c00747947 */ /* 0x000fea000383ffff */
.L_x_24:
[----:B--2---:R2:W3:Y:S02]  /*79b0*/  SYNCS.PHASECHK.TRANS64.TRYWAIT P1, [R3+URZ], R0 ;  /* 0x00000000030075a7 */ /* 0x0044e4000802017f */
[----:B---3--:R-:W-:Y:S05]  /*79c0*/  @!P1 NANOSLEEP.SYNCS 0x989680 ;  /* 0x009896800000995d */ /* 0x008fea0003900000 */
[----:B------:R-:W3:Y:S02]  /*79d0*/  @!P1 SYNCS.PHASECHK.TRANS64 P1, [R3+URZ], R0 ;  /* 0x00000000030095a7 */ /* 0x000ee4000802007f */
[----:B---3--:R-:W-:Y:S05]  /*79e0*/  @!P1 BRA `(.L_x_24) ;  /* 0xfffffffc00f09947 */ /* 0x008fea000383ffff */
[----:B------:R-:W-:Y:S05]  /*79f0*/  BRA `(.L_x_23) ;  /* 0xffffff9c00d87947 */ /* 0x000fea000383ffff */
.L_x_29:
[----:B--2---:R-:W-:-:S04]  /*7a00*/  IMAD.U32 R5, RZ, RZ, UR4 ;  /* 0x00000004ff057e24 */ /* 0x004fc8000f8e00ff */
[----:B------:R2:W3:Y:S03]  /*7a10*/  SYNCS.PHASECHK.TRANS64.TRYWAIT P1, [R5+URZ], R4 ;  /* 0x00000004050075a7 */ /* 0x0004e6000802017f */
[----:B---3--:R-:W-:Y:S05]  /*7a20*/  @!P1 NANOSLEEP.SYNCS 0x989680 ;  /* 0x009896800000995d */ /* 0x008fea0003900000 */
[----:B------:R-:W3:Y:S02]  /*7a30*/  @!P1 SYNCS.PHASECHK.TRANS64 P1, [R5+URZ], R4 ;  /* 0x00000004050095a7 */ /* 0x000ee4000802007f */
[----:B---3--:R-:W-:Y:S05]  /*7a40*/  @!P1 BRA `(.L_x_29) ;  /* 0xfffffffc00ec9947 */ /* 0x008fea000383ffff */
[----:B------:R-:W-:Y:S05]  /*7a50*/  BRA `(.L_x_28) ;  /* 0xffffffa000507947 */ /* 0x000fea000383ffff */
.L_x_35:
[----:B-1----:R1:W2:Y:S02]  /*7a60*/  SYNCS.PHASECHK.TRANS64.TRYWAIT P0, [R97+URZ+0x10], R0 ;  /* 0x00001000610075a7 */ /* 0x0022a4000800017f */
[----:B--2---:R-:W-:Y:S05]  /*7a70*/  @!P0 NANOSLEEP.SYNCS 0x989680 ;  /* 0x009896800000895d */ /* 0x004fea0003900000 */
[----:B------:R-:W2:Y:S02]  /*7a80*/  @!P0 SYNCS.PHASECHK.TRANS64 P0, [R97+URZ+0x10], R0 ;  /* 0x00001000610085a7 */ /* 0x000ea4000800007f */
[----:B--2---:R-:W-:Y:S05]  /*7a90*/  @!P0 BRA `(.L_x_35) ;  /* 0xfffffffc00f08947 */ /* 0x004fea000383ffff */
[----:B------:R-:W-:Y:S05]  /*7aa0*/  BRA `(.L_x_190) ;  /* 0xffffffa4005c7947 */ /* 0x000fea000383ffff */
.L_x_168:
[----:B------:R-:W-:Y:S01]  /*7ab0*/  BSSY B1, `(.L_x_191) ;  /* 0x0000006000017945 */ /* 0x000fe20003800000 */
[----:B------:R-:W-:-:S07]  /*7ac0*/  IMAD.MOV.U32 R15, RZ, RZ, -0x1 ;  /* 0xffffffffff0f7424 */ /* 0x000fce00078e00ff */
[----:B-----5:R-:W-:Y:S05]  /*7ad0*/  WARPSYNC.COLLECTIVE R15, `(.L_x_192) ;  /* 0x000000000f0c7348 */ /* 0x020fea0003c00000 */
[----:B------:R-:W-:Y:S02]  /*7ae0*/  ELECT P6, UR62, PT ;  /* 0x00000000003e782f */ /* 0x000fe400038c0000 */
[----:B------:R-:W-:Y:S01]  /*7af0*/  MOV R14, UR62 ;  /* 0x0000003e000e7c02 */ /* 0x000fe20008000f00 */
[----:B-----5:R-:W-:Y:S10]  /*7b00*/  ENDCOLLECTIVE ;  /* 0x000000000000791b */ /* 0x020ff40003800000 */
.L_x_192:
[----:B------:R-:W-:Y:S05]  /*7b10*/  BSYNC B1 ;  /* 0x0000000000017941 */ /* 0x000fea0003800000 */
.L_x_191:
[----:B------:R-:W-:Y:S05]  /*7b20*/  BRA `(.L_x_193) ;  /* 0xffffffec00d47947 */ /* 0x000fea000383ffff */
.L_x_171:
[----:B0-----:R0:W1:Y:S02]  /*7b30*/  SYNCS.PHASECHK.TRANS64.TRYWAIT P1, [R14+URZ+0x28], R5 ;  /* 0x000028050e0075a7 */ /* 0x001064000802017f */
[----:B-1----:R-:W-:Y:S05]  /*7b40*/  @!P1 NANOSLEEP.SYNCS 0x989680 ;  /* 0x009896800000995d */ /* 0x002fea0003900000 */
[----:B------:R-:W1:Y:S02]  /*7b50*/  @!P1 SYNCS.PHASECHK.TRANS64 P1, [R14+URZ+0x28], R5 ;  /* 0x000028050e0095a7 */ /* 0x000e64000802007f */
[----:B-1----:R-:W-:Y:S05]  /*7b60*/  @!P1 BRA `(.L_x_171) ;  /* 0xfffffffc00f09947 */ /* 0x002fea000383ffff */
[----:B------:R-:W-:Y:S05]  /*7b70*/  BRA `(.L_x_194) ;  /* 0xfffffff000087947 */ /* 0x000fea000383ffff */
.L_x_180:
[----:B------:R-:W-:Y:S01]  /*7b80*/  BSSY B0, `(.L_x_195) ;  /* 0x0000006000007945 */ /* 0x000fe20003800000 */
[----:B------:R-:W-:-:S07]  /*7b90*/  IMAD.MOV.U32 R15, RZ, RZ, -0x1 ;  /* 0xffffffffff0f7424 */ /* 0x000fce00078e00ff */
[----:B-----5:R-:W-:Y:S05]  /*7ba0*/  WARPSYNC.COLLECTIVE R15, `(.L_x_196) ;  /* 0x000000000f0c7348 */ /* 0x020fea0003c00000 */
[----:B------:R-:W-:Y:S02]  /*7bb0*/  ELECT P6, UR62, PT ;  /* 0x00000000003e782f */ /* 0x000fe400038c0000 */
[----:B------:R-:W-:Y:S01]  /*7bc0*/  MOV R14, UR62 ;  /* 0x0000003e000e7c02 */ /* 0x000fe20008000f00 */
[----:B-----5:R-:W-:Y:S10]  /*7bd0*/  ENDCOLLECTIVE ;  /* 0x000000000000791b */ /* 0x020ff40003800000 */
.L_x_196:
[----:B------:R-:W-:Y:S05]  /*7be0*/  BSYNC B0 ;  /* 0x0000000000007941 */ /* 0x000fea0003800000 */
.L_x_195:
[----:B------:R-:W-:Y:S05]  /*7bf0*/  BRA `(.L_x_197) ;  /* 0xfffffff800807947 */ /* 0x000fea000383ffff */
.L_x_184:
[----:B0-----:R0:W1:Y:S02]  /*7c00*/  SYNCS.PHASECHK.TRANS64.TRYWAIT P0, [R9+URZ], R4 ;  /* 0x00000004090075a7 */ /* 0x001064000800017f */
[----:B-1----:R-:W-:Y:S05]  /*7c10*/  @!P0 NANOSLEEP.SYNCS 0x989680 ;  /* 0x009896800000895d */ /* 0x002fea0003900000 */
[----:B------:R-:W1:Y:S02]  /*7c20*/  @!P0 SYNCS.PHASECHK.TRANS64 P0, [R9+URZ], R4 ;  /* 0x00000004090085a7 */ /* 0x000e64000800007f */
[----:B-1----:R-:W-:Y:S05]  /*7c30*/  @!P0 BRA `(.L_x_184) ;  /* 0xfffffffc00f08947 */ /* 0x002fea000383ffff */
[----:B------:R-:W-:Y:S05]  /*7c40*/  BRA `(.L_x_198) ;  /* 0xfffffff800c07947 */ /* 0x000fea000383ffff */
.L_x_185:
[----:B0-----:R0:W1:Y:S02]  /*7c50*/  SYNCS.PHASECHK.TRANS64.TRYWAIT P0, [R8+URZ], R5 ;  /* 0x00000005080075a7 */ /* 0x001064000800017f */
[----:B-1----:R-:W-:Y:S05]  /*7c60*/  @!P0 NANOSLEEP.SYNCS 0x989680 ;  /* 0x009896800000895d */ /* 0x002fea0003900000 */
[----:B------:R-:W1:Y:S02]  /*7c70*/  @!P0 SYNCS.PHASECHK.TRANS64 P0, [R8+URZ], R5 ;  /* 0x00000005080085a7 */ /* 0x000e64000800007f */
[----:B-1----:R-:W-:Y:S05]  /*7c80*/  @!P0 BRA `(.L_x_185) ;  /* 0xfffffffc00f08947 */ /* 0x002fea000383ffff */
[----:B------:R-:W-:Y:S05]  /*7c90*/  BRA `(.L_x_199) ;  /* 0xfffffff800d07947 */ /* 0x000fea000383ffff */
.L_x_186:
[----:B0-----:R0:W1:Y:S02]  /*7ca0*/  SYNCS.PHASECHK.TRANS64.TRYWAIT P0, [R9+URZ], R4 ;  /* 0x00000004090075a7 */ /* 0x001064000800017f */
[----:B-1----:R-:W-:Y:S05]  /*7cb0*/  @!P0 NANOSLEEP.SYNCS 0x989680 ;  /* 0x009896800000895d */ /* 0x002fea0003900000 */
[----:B------:R-:W1:Y:S02]  /*7cc0*/  @!P0 SYNCS.PHASECHK.TRANS64 P0, [R9+URZ], R4 ;  /* 0x00000004090085a7 */ /* 0x000e64000800007f */
[----:B-1----:R-:W-:Y:S05]  /*7cd0*/  @!P0 BRA `(.L_x_186) ;  /* 0xfffffffc00f08947 */ /* 0x002fea000383ffff */
[----:B------:R-:W-:Y:S05]  /*7ce0*/  BRA `(.L_x_200) ;  /* 0xfffffff800e07947 */ /* 0x000fea000383ffff */
.L_x_187:
[----:B0-----:R0:W1:Y:S02]  /*7cf0*/  SYNCS.PHASECHK.TRANS64.TRYWAIT P0, [R6+URZ], R5 ;  /* 0x00000005060075a7 */ /* 0x001064000800017f */
[----:B-1----:R-:W-:Y:S05]  /*7d00*/  @!P0 NANOSLEEP.SYNCS 0x989680 ;  /* 0x009896800000895d */ /* 0x002fea0003900000 */
[----:B------:R-:W1:Y:S02]  /*7d10*/  @!P0 SYNCS.PHASECHK.TRANS64 P0, [R6+URZ], R5 ;  /* 0x00000005060085a7 */ /* 0x000e64000800007f */
[----:B-1----:R-:W-:Y:S05]  /*7d20*/  @!P0 BRA `(.L_x_187) ;  /* 0xfffffffc00f08947 */ /* 0x002fea000383ffff */
[----:B------:R-:W-:Y:S05]  /*7d30*/  BRA `(.L_x_201) ;  /* 0xfffffff800e87947 */ /* 0x000fea000383ffff */
.L_x_202:
[----:B------:R-:W-:-:S00]  /*7d40*/  BRA `(.L_x_202) ;  /* 0xfffffffc00fc7947 */ /* 0x000fc0000383ffff */
[----:B------:R-:W-:-:S00]  /*7d50*/  NOP ;  /* 0x0000000000007918 */ /* 0x000fc00000000000 */
        /* <DEDUP_REMOVED lines=10> */
.L_x_203:


//--------------------- .nv.global.init           --------------------------
	.section	.nv.global.init,"aw",@progbits
.nv.global.init:
	.type		$str$22,@object
	.size		$str$22,($str$23 - $str$22)
$str$22:
        /*0000*/ 	.byte	0x6b, 0x5f, 0x74, 0x69, 0x6c, 0x65, 0x5f, 0x63, 0x6f, 0x75, 0x6e, 0x74, 0x20, 0x3e, 0x3d, 0x20
        /*0010*/ 	.byte	0x31, 0x00
	.type		$str$23,@object
	.size		$str$23,(__unnamed_1 - $str$23)
$str$23:
        /*0012*/ 	.byte	0x2f, 0x74, 0x6d, 0x70, 0x2f, 0x63, 0x75, 0x74, 0x6c, 0x61, 0x73, 0x73, 0x5f, 0x73, 0x77, 0x65
        /*0022*/ 	.byte	0x65, 0x70, 0x5f, 0x73, 0x72, 0x63, 0x2f, 0x69, 0x6e, 0x63, 0x6c, 0x75, 0x64, 0x65, 0x2f, 0x63
        /*0032*/ 	.byte	0x75, 0x74, 0x6c, 0x61, 0x73, 0x73, 0x2f, 0x67, 0x65, 0x6d, 0x6d, 0x2f, 0x63, 0x6f, 0x6c, 0x6c
        /*0042*/ 	.byte	0x65, 0x63, 0x74, 0x69, 0x76, 0x65, 0x2f, 0x73, 0x6d, 0x39, 0x30, 0x5f, 0x6d, 0x6d, 0x61, 0x5f
        /*0052*/ 	.byte	0x74, 0x6d, 0x61, 0x5f, 0x67, 0x6d, 0x6d, 0x61, 0x5f, 0x73, 0x73, 0x5f, 0x77, 0x61, 0x72, 0x70
        /*0062*/ 	.byte	0x73, 0x70, 0x65, 0x63, 0x69, 0x61, 0x6c, 0x69, 0x7a, 0x65, 0x64, 0x2e, 0x68, 0x70, 0x70, 0x00
	.type		__unnamed_1,@object
	.size		__unnamed_1,(.L_0 - __unnamed_1)
__unnamed_1:
        /*0072*/ 	.byte	0x76, 0x6f, 0x69, 0x64, 0x20, 0x63, 0x75, 0x74, 0x6c, 0x61, 0x73, 0x73, 0x3a, 0x3a, 0x67, 0x65
        /* <DEDUP_REMOVED lines=180> */
        /*0bc2*/ 	.byte	0x00
.L_0:


//--------------------- .nv.shared._ZN7cutlass13device_kernelINS_4gemm6kernel13GemmUniversalIN4cute5tupleIJiiiiEEENS1_10collective13CollectiveMmaINS1_34MainloopSm90TmaGmmaWarpSpecializedILi5ENS5_IJNS4_1CILi2EEENSA_ILi1EEESC_EEENS1_32KernelTmaWarpSpecializedPingpongEEENS5_IJNSA_ILi64EEENSA_ILi128EEENSA_ILi32EEEEEENS_6half_tENS5_IJlSC_lEEESK_SL_NS4_8TiledMMAINS4_8MMA_AtomIJNS4_4SM904GMMA26MMA_64x128x16_F32F16F16_SSILNSP_5MajorE0ELSR_0ELNSP_7ScaleInE1ELSS_1EEEEEENS4_6LayoutINS5_IJSC_SC_SC_EEENS5_IJNSA_ILi0EEESX_SX_EEEEENS5_IJNS4_10UnderscoreES10_S10_EEEEENS4_13SM90_TMA_LOADENS4_14ComposedLayoutINS4_7SwizzleILi2ELi4ELi3EEENS4_18smem_ptr_flag_bitsILi16EEENSV_INS5_IJNSA_ILi8EEESI_EEENS5_IJSI_SC_EEEEEEEvNS4_8identityENS4_23SM90_TMA_LOAD_MULTICASTES1D_vS1E_EENS_8epilogue10collective6detail29Sm90TmaWarpSpecializedAdapterINS1I_15DefaultEpilogueISK_SL_SL_NS1H_6thread17LinearCombinationISK_Li1EffLNS1M_9ScaleType4KindE0ELNS_15FloatRoundStyleE2ESK_EENS1_15EpilogueDefaultEEEEEvvEEEEvNT_6ParamsE --------------------------
	.section	.nv.shared._ZN7cutlass13device_kernelINS_4gemm6kernel13GemmUniversalIN4cute5tupleIJiiiiEEENS1_10collective13CollectiveMmaINS1_34MainloopSm90TmaGmmaWarpSpecializedILi5ENS5_IJNS4_1CILi2EEENSA_ILi1EEESC_EEENS1_32KernelTmaWarpSpecializedPingpongEEENS5_IJNSA_ILi64EEENSA_ILi128EEENSA_ILi32EEEEEENS_6half_tENS5_IJlSC_lEEESK_SL_NS4_8TiledMMAINS4_8MMA_AtomIJNS4_4SM904GMMA26MMA_64x128x16_F32F16F16_SSILNSP_5MajorE0ELSR_0ELNSP_7ScaleInE1ELSS_1EEEEEENS4_6LayoutINS5_IJSC_SC_SC_EEENS5_IJNSA_ILi0EEESX_SX_EEEEENS5_IJNS4_10UnderscoreES10_S10_EEEEENS4_13SM90_TMA_LOADENS4_14ComposedLayoutINS4_7SwizzleILi2ELi4ELi3EEENS4_18smem_ptr_flag_bitsILi16EEENSV_INS5_IJNSA_ILi8EEESI_EEENS5_IJSI_SC_EEEEEEEvNS4_8identityENS4_23SM90_TMA_LOAD_MULTICASTES1D_vS1E_EENS_8epilogue10collective6detail29Sm90TmaWarpSpecializedAdapterINS1I_15DefaultEpilogueISK_SL_SL_NS1H_6thread17LinearCombinationISK_Li1EffLNS1M_9ScaleType4KindE0ELNS_15FloatRoundStyleE2ESK_EENS1_15EpilogueDefaultEEEEEvvEEEEvNT_6ParamsE,"aw",@nobits
	.sectionflags	@""
	.align	16
	.zero		1024


//--------------------- .nv.shared.reserved.0     --------------------------
	.section	.nv.shared.reserved.0,"aw",@nobits
	.weak		__nv_reservedSMEM_offset_0_alias
	.size		__nv_reservedSMEM_offset_0_alias, 0, 0
	.other		__nv_reservedSMEM_offset_0_alias,@"STO_CUDA_RESERVED_SHARED STV_DEFAULT"
__nv_reservedSMEM_offset_0_alias:
	.zero		0


//--------------------- .nv.global                --------------------------
	.section	.nv.global,"aw",@nobits
.nv.global:
	.type		_ZN39_INTERNAL_d1eae88e_4_k_cu_3339cb2b_42944cute1_E,@object
	.size		_ZN39_INTERNAL_d1eae88e_4_k_cu_3339cb2b_42944cute1_E,(_ZN39_INTERNAL_d1eae88e_4_k_cu_3339cb2b_42944cuda3std3__45__cpo6cbeginE - _ZN39_INTERNAL_d1eae88e_4_k_cu_3339cb2b_42944cute1_E)
_ZN39_INTERNAL_d1eae88e_4_k_cu_3339cb2b_42944cute1_E:
	.zero		1
	.type		_ZN39_INTERNAL_d1eae88e_4_k_cu_3339cb2b_42944cuda3std3__45__cpo6cbeginE,@object
	.size		_ZN39_INTERNAL_d1eae88e_4_k_cu_3339cb2b_42944cuda3std3__45__cpo6cbeginE,(_ZN39_INTERNAL_d1eae88e_4_k_cu_3339cb2b_42944cuda3std3__48in_placeE - _ZN39_INTERNAL_d1eae88e_4_k_cu_3339cb2b_42944cuda3std3__45__cpo6cbeginE)
_ZN39_INTERNAL_d1eae88e_4_k_cu_3339cb2b_42944cuda3std3__45__cpo6cbeginE:
	.zero		1
	.type		_ZN39_INTERNAL_d1eae88e_4_k_cu_3339cb2b_42944cuda3std3__48in_placeE,@object
	.size		_ZN39_INTERNAL_d1eae88e_4_k_cu_3339cb2b_42944cuda3std3__48in_placeE,(_ZN39_INTERNAL_d1eae88e_4_k_cu_3339cb2b_42944cuda3std6ranges3__45__cpo9iter_moveE - _ZN39_INTERNAL_d1eae88e_4_k_cu_3339cb2b_42944cuda3std3__48in_placeE)
_ZN39_INTERNAL_d1eae88e_4_k_cu_3339cb2b_42944cuda3std3__48in_placeE:
	.zero		1
	.type		_ZN39_INTERNAL_d1eae88e_4_k_cu_3339cb2b_42944cuda3std6ranges3__45__cpo9iter_moveE,@object
	.size		_ZN39_INTERNAL_d1eae88e_4_k_cu_3339cb2b_42944cuda3std6ranges3__45__cpo9iter_moveE,(_ZN39_INTERNAL_d1eae88e_4_k_cu_3339cb2b_42944cuda3std3__45__cpo5beginE - _ZN39_INTERNAL_d1eae88e_4_k_cu_3339cb2b_42944cuda3std6ranges3__45__cpo9iter_moveE)
_ZN39_INTERNAL_d1eae88e_4_k_cu_3339cb2b_42944cuda3std6ranges3__45__cpo9iter_moveE:
	.zero		1
	.type		_ZN39_INTERNAL_d1eae88e_4_k_cu_3339cb2b_42944cuda3std3__45__cpo5beginE,@object
	.size		_ZN39_INTERNAL_d1eae88e_4_k_cu_3339cb2b_42944cuda3std3__45__cpo5beginE,(_ZN39_INTERNAL_d1eae88e_4_k_cu_3339cb2b_42944cuda3std3__441_GLOBAL__N__d1eae88e_4_k_cu_3339cb2b_42946ignoreE - _ZN39_INTERNAL_d1eae88e_4_k_cu_3339cb2b_42944cuda3std3__45__cpo5beginE)
_ZN39_INTERNAL_d1eae88e_4_k_cu_3339cb2b_42944cuda3std3__45__cpo5beginE:
	.zero		1
	.type		_ZN39_INTERNAL_d1eae88e_4_k_cu_3339cb2b_42944cuda3std3__441_GLOBAL__N__d1eae88e_4_k_cu_3339cb2b_42946ignoreE,@object
	.size		_ZN39_INTERNAL_d1eae88e_4_k_cu_3339cb2b_42944cuda3std3__441_GLOBAL__N__d1eae88e_4_k_cu_3339cb2b_42946ignoreE,(_ZN39_INTERNAL_d1eae88e_4_k_cu_3339cb2b_42944cute7productE - _ZN39_INTERNAL_d1eae88e_4_k_cu_3339cb2b_42944cuda3std3__441_GLOBAL__N__d1eae88e_4_k_cu_3339cb2b_42946ignoreE)
_ZN39_INTERNAL_d1eae88e_4_k_cu_3339cb2b_42944cuda3std3__441_GLOBAL__N__d1eae88e_4_k_cu_3339cb2b_42946ignoreE:
	.zero		1
	.type		_ZN39_INTERNAL_d1eae88e_4_k_cu_3339cb2b_42944cute7productE,@object
	.size		_ZN39_INTERNAL_d1eae88e_4_k_cu_3339cb2b_42944cute7productE,(_ZN39_INTERNAL_d1eae88e_4_k_cu_3339cb2b_42944cuda3std3__45__cpo3endE - _ZN39_INTERNAL_d1eae88e_4_k_cu_3339cb2b_42944cute7productE)
_ZN39_INTERNAL_d1eae88e_4_k_cu_3339cb2b_42944cute7productE:
	.zero		1
	.type		_ZN39_INTERNAL_d1eae88e_4_k_cu_3339cb2b_42944cuda3std3__45__cpo3endE,@object
	.size		_ZN39_INTERNAL_d1eae88e_4_k_cu_3339cb2b_42944cuda3std3__45__cpo3endE,(_ZN39_INTERNAL_d1eae88e_4_k_cu_3339cb2b_42944cuda3std3__419piecewise_constructE - _ZN39_INTERNAL_d1eae88e_4_k_cu_3339cb2b_42944cuda3std3__45__cpo3endE)
_ZN39_INTERNAL_d1eae88e_4_k_cu_3339cb2b_42944cuda3std3__45__cpo3endE:
	.zero		1
	.type		_ZN39_INTERNAL_d1eae88e_4_k_cu_3339cb2b_42944cuda3std3__419piecewise_constructE,@object
	.size		_ZN39_INTERNAL_d1eae88e_4_k_cu_3339cb2b_42944cuda3std3__419piecewise_constructE,(_ZN39_INTERNAL_d1eae88e_4_k_cu_3339cb2b_42944cuda3std3__45__cpo4cendE - _ZN39_INTERNAL_d1eae88e_4_k_cu_3339cb2b_42944cuda3std3__419piecewise_constructE)
_ZN39_INTERNAL_d1eae88e_4_k_cu_3339cb2b_42944cuda3std3__419piecewise_constructE:
	.zero		1
	.type		_ZN39_INTERNAL_d1eae88e_4_k_cu_3339cb2b_42944cuda3std3__45__cpo4cendE,@object
	.size		_ZN39_INTERNAL_d1eae88e_4_k_cu_3339cb2b_42944cuda3std3__45__cpo4cendE,(_ZN39_INTERNAL_d1eae88e_4_k_cu_3339cb2b_42944cuda3std6ranges3__45__cpo4swapE - _ZN39_INTERNAL_d1eae88e_4_k_cu_3339cb2b_42944cuda3std3__45__cpo4cendE)
_ZN39_INTERNAL_d1eae88e_4_k_cu_3339cb2b_42944cuda3std3__45__cpo4cendE:
	.zero		1
	.type		_ZN39_INTERNAL_d1eae88e_4_k_cu_3339cb2b_42944cuda3std6ranges3__45__cpo4swapE,@object
	.size		_ZN39_INTERNAL_d1eae88e_4_k_cu_3339cb2b_42944cuda3std6ranges3__45__cpo4swapE,(.L_8 - _ZN39_INTERNAL_d1eae88e_4_k_cu_3339cb2b_42944cuda3std6ranges3__45__cpo4swapE)
_ZN39_INTERNAL_d1eae88e_4_k_cu_3339cb2b_42944cuda3std6ranges3__45__cpo4swapE:
	.zero		1
.L_8:


//--------------------- .nv.constant0._ZN7cutlass13device_kernelINS_4gemm6kernel13GemmUniversalIN4cute5tupleIJiiiiEEENS1_10collective13CollectiveMmaINS1_34MainloopSm90TmaGmmaWarpSpecializedILi5ENS5_IJNS4_1CILi2EEENSA_ILi1EEESC_EEENS1_32KernelTmaWarpSpecializedPingpongEEENS5_IJNSA_ILi64EEENSA_ILi128EEENSA_ILi32EEEEEENS_6half_tENS5_IJlSC_lEEESK_SL_NS4_8TiledMMAINS4_8MMA_AtomIJNS4_4SM904GMMA26MMA_64x128x16_F32F16F16_SSILNSP_5MajorE0ELSR_0ELNSP_7ScaleInE1ELSS_1EEEEEENS4_6LayoutINS5_IJSC_SC_SC_EEENS5_IJNSA_ILi0EEESX_SX_EEEEENS5_IJNS4_10UnderscoreES10_S10_EEEEENS4_13SM90_TMA_LOADENS4_14ComposedLayoutINS4_7SwizzleILi2ELi4ELi3EEENS4_18smem_ptr_flag_bitsILi16EEENSV_INS5_IJNSA_ILi8EEESI_EEENS5_IJSI_SC_EEEEEEEvNS4_8identityENS4_23SM90_TMA_LOAD_MULTICASTES1D_vS1E_EENS_8epilogue10collective6detail29Sm90TmaWarpSpecializedAdapterINS1I_15DefaultEpilogueISK_SL_SL_NS1H_6thread17LinearCombinationISK_Li1EffLNS1M_9ScaleType4KindE0ELNS_15FloatRoundStyleE2ESK_EENS1_15EpilogueDefaultEEEEEvvEEEEvNT_6ParamsE --------------------------
	.section	.nv.constant0._ZN7cutlass13device_kernelINS_4gemm6kernel13GemmUniversalIN4cute5tupleIJiiiiEEENS1_10collective13CollectiveMmaINS1_34MainloopSm90TmaGmmaWarpSpecializedILi5ENS5_IJNS4_1CILi2EEENSA_ILi1EEESC_EEENS1_32KernelTmaWarpSpecializedPingpongEEENS5_IJNSA_ILi64EEENSA_ILi128EEENSA_ILi32EEEEEENS_6half_tENS5_IJlSC_lEEESK_SL_NS4_8TiledMMAINS4_8MMA_AtomIJNS4_4SM904GMMA26MMA_64x128x16_F32F16F16_SSILNSP_5MajorE0ELSR_0ELNSP_7ScaleInE1ELSS_1EEEEEENS4_6LayoutINS5_IJSC_SC_SC_EEENS5_IJNSA_ILi0EEESX_SX_EEEEENS5_IJNS4_10UnderscoreES10_S10_EEEEENS4_13SM90_TMA_LOADENS4_14ComposedLayoutINS4_7SwizzleILi2ELi4ELi3EEENS4_18smem_ptr_flag_bitsILi16EEENSV_INS5_IJNSA_ILi8EEESI_EEENS5_IJSI_SC_EEEEEEEvNS4_8identityENS4_23SM90_TMA_LOAD_MULTICASTES1D_vS1E_EENS_8epilogue10collective6detail29Sm90TmaWarpSpecializedAdapterINS1I_15DefaultEpilogueISK_SL_SL_NS1H_6thread17LinearCombinationISK_Li1EffLNS1M_9ScaleType4KindE0ELNS_15FloatRoundStyleE2ESK_EENS1_15EpilogueDefaultEEEEEvvEEEEvNT_6ParamsE,"a",@progbits
	.sectionflags	@""
	.align	4
.nv.constant0._ZN7cutlass13device_kernelINS_4gemm6kernel13GemmUniversalIN4cute5tupleIJiiiiEEENS1_10collective13CollectiveMmaINS1_34MainloopSm90TmaGmmaWarpSpecializedILi5ENS5_IJNS4_1CILi2EEENSA_ILi1EEESC_EEENS1_32KernelTmaWarpSpecializedPingpongEEENS5_IJNSA_ILi64EEENSA_ILi128EEENSA_ILi32EEEEEENS_6half_tENS5_IJlSC_lEEESK_SL_NS4_8TiledMMAINS4_8MMA_AtomIJNS4_4SM904GMMA26MMA_64x128x16_F32F16F16_SSILNSP_5MajorE0ELSR_0ELNSP_7ScaleInE1ELSS_1EEEEEENS4_6LayoutINS5_IJSC_SC_SC_EEENS5_IJNSA_ILi0EEESX_SX_EEEEENS5_IJNS4_10UnderscoreES10_S10_EEEEENS4_13SM90_TMA_LOADENS4_14ComposedLayoutINS4_7SwizzleILi2ELi4ELi3EEENS4_18smem_ptr_flag_bitsILi16EEENSV_INS5_IJNSA_ILi8EEESI_EEENS5_IJSI_SC_EEEEEEEvNS4_8identityENS4_23SM90_TMA_LOAD_MULTICASTES1D_vS1E_EENS_8epilogue10collective6detail29Sm90TmaWarpSpecializedAdapterINS1I_15DefaultEpilogueISK_SL_SL_NS1H_6thread17LinearCombinationISK_Li1EffLNS1M_9ScaleType4KindE0ELNS_15FloatRoundStyleE2ESK_EENS1_15EpilogueDefaultEEEEEvvEEEEvNT_6ParamsE:
	.zero		1664


//--------------------- SYMBOLS --------------------------

	.type		.nv.reservedSmem.offset0,@object
	.size		.nv.reservedSmem.offset0,0x4
	.type		__assertfail,@function
